	.target	sm_90a

	.elftype	@"ET_EXEC"


//--------------------- .note.nv.tkinfo           --------------------------
	.section	.note.nv.tkinfo,"",@"SHT_NOTE"
	.sectionflags	@"SHF_NOTE_NV_TKINFO"
	.tkinfo
        /*0018*/ 	.word	0x00000002
        /*0030*/ 	.string	""
        /*0030*/ 	.string	"ptxas"
        /*0030*/ 	.string	"Cuda compilation tools, release 13.0, V13.0.88"
        /*0030*/ 	.string	"Build cuda_13.0.r13.0/compiler.36424714_0"
        /*0030*/ 	.string	"-arch sm_90a -m 64 "



//--------------------- .note.nv.cuinfo           --------------------------
	.section	.note.nv.cuinfo,"",@"SHT_NOTE"
	.sectionflags	@"SHF_NOTE_NV_CUINFO"
        /*0018*/ 	.short	0x0002
        /*001a*/ 	.short	0x005a
        /*001c*/ 	.short	0x0082
	.zero		2


//--------------------- .nv.info                  --------------------------
	.section	.nv.info,"",@"SHT_CUDA_INFO"
	.align	4


	//----- nvinfo : EIATTR_REGCOUNT
	.align		4
        /*0000*/ 	.byte	0x04, 0x2f
        /*0002*/ 	.short	(.L_15 - .L_14)
	.align		4
.L_14:
        /*0004*/ 	.word	index@(_ZN7cutlass13device_kernelINS_4gemm6kernel13GemmUniversalIN4cute5tupleIJiiiiEEENS1_10collective13CollectiveMmaINS1_34MainloopSm90TmaGmmaWarpSpecializedILi5ENS5_IJNS4_1CILi4EEESB_NSA_ILi1EEEEEENS1_35KernelTmaWarpSpecializedCooperativeEEENS5_IJNSA_ILi256EEENSA_ILi64EEENSA_ILi32EEEEEENS_10tfloat32_tENS5_IJlSC_lEEESK_SL_NS4_8TiledMMAINS4_8MMA_AtomIJNS4_4SM904GMMA29MMA_64x64x8_F32TF32TF32_SS_TNILNSP_7ScaleInE1ELSR_1EEEEEENS4_6LayoutINS5_IJNSA_ILi2EEESC_SC_EEENS5_IJSC_NSA_ILi0EEESX_EEEEENS5_IJNS4_10UnderscoreES10_S10_EEEEENS4_23SM90_TMA_LOAD_MULTICASTENS4_14ComposedLayoutINS4_7SwizzleILi3ELi4ELi3EEENS4_18smem_ptr_flag_bitsILi32EEENSU_INS5_IJNSA_ILi8EEESI_EEENS5_IJSI_SC_EEEEEEEvNS4_8identityES13_S1D_vS1E_EENS_8epilogue10collective6detail29Sm90TmaWarpSpecializedAdapterINS1H_15DefaultEpilogueISK_SL_SL_NS1G_6thread17LinearCombinationISK_Li1EffLNS1L_9ScaleType4KindE0ELNS_15FloatRoundStyleE2ESK_EENS1_15EpilogueDefaultEEEEEvvEEEEvNT_6ParamsE)
        /*0008*/ 	.word	0x000000a8


	//----- nvinfo : EIATTR_FRAME_SIZE
	.align		4
.L_15:
        /*000c*/ 	.byte	0x04, 0x11
        /*000e*/ 	.short	(.L_17 - .L_16)
	.align		4
.L_16:
        /*0010*/ 	.word	index@(_ZN7cutlass13device_kernelINS_4gemm6kernel13GemmUniversalIN4cute5tupleIJiiiiEEENS1_10collective13CollectiveMmaINS1_34MainloopSm90TmaGmmaWarpSpecializedILi5ENS5_IJNS4_1CILi4EEESB_NSA_ILi1EEEEEENS1_35KernelTmaWarpSpecializedCooperativeEEENS5_IJNSA_ILi256EEENSA_ILi64EEENSA_ILi32EEEEEENS_10tfloat32_tENS5_IJlSC_lEEESK_SL_NS4_8TiledMMAINS4_8MMA_AtomIJNS4_4SM904GMMA29MMA_64x64x8_F32TF32TF32_SS_TNILNSP_7ScaleInE1ELSR_1EEEEEENS4_6LayoutINS5_IJNSA_ILi2EEESC_SC_EEENS5_IJSC_NSA_ILi0EEESX_EEEEENS5_IJNS4_10UnderscoreES10_S10_EEEEENS4_23SM90_TMA_LOAD_MULTICASTENS4_14ComposedLayoutINS4_7SwizzleILi3ELi4ELi3EEENS4_18smem_ptr_flag_bitsILi32EEENSU_INS5_IJNSA_ILi8EEESI_EEENS5_IJSI_SC_EEEEEEEvNS4_8identityES13_S1D_vS1E_EENS_8epilogue10collective6detail29Sm90TmaWarpSpecializedAdapterINS1H_15DefaultEpilogueISK_SL_SL_NS1G_6thread17LinearCombinationISK_Li1EffLNS1L_9ScaleType4KindE0ELNS_15FloatRoundStyleE2ESK_EENS1_15EpilogueDefaultEEEEEvvEEEEvNT_6ParamsE)
        /*0014*/ 	.word	0x00000000


	//----- nvinfo : EIATTR_MIN_STACK_SIZE
	.align		4
.L_17:
        /*0018*/ 	.byte	0x04, 0x12
        /*001a*/ 	.short	(.L_19 - .L_18)
	.align		4
.L_18:
        /*001c*/ 	.word	index@(_ZN7cutlass13device_kernelINS_4gemm6kernel13GemmUniversalIN4cute5tupleIJiiiiEEENS1_10collective13CollectiveMmaINS1_34MainloopSm90TmaGmmaWarpSpecializedILi5ENS5_IJNS4_1CILi4EEESB_NSA_ILi1EEEEEENS1_35KernelTmaWarpSpecializedCooperativeEEENS5_IJNSA_ILi256EEENSA_ILi64EEENSA_ILi32EEEEEENS_10tfloat32_tENS5_IJlSC_lEEESK_SL_NS4_8TiledMMAINS4_8MMA_AtomIJNS4_4SM904GMMA29MMA_64x64x8_F32TF32TF32_SS_TNILNSP_7ScaleInE1ELSR_1EEEEEENS4_6LayoutINS5_IJNSA_ILi2EEESC_SC_EEENS5_IJSC_NSA_ILi0EEESX_EEEEENS5_IJNS4_10UnderscoreES10_S10_EEEEENS4_23SM90_TMA_LOAD_MULTICASTENS4_14ComposedLayoutINS4_7SwizzleILi3ELi4ELi3EEENS4_18smem_ptr_flag_bitsILi32EEENSU_INS5_IJNSA_ILi8EEESI_EEENS5_IJSI_SC_EEEEEEEvNS4_8identityES13_S1D_vS1E_EENS_8epilogue10collective6detail29Sm90TmaWarpSpecializedAdapterINS1H_15DefaultEpilogueISK_SL_SL_NS1G_6thread17LinearCombinationISK_Li1EffLNS1L_9ScaleType4KindE0ELNS_15FloatRoundStyleE2ESK_EENS1_15EpilogueDefaultEEEEEvvEEEEvNT_6ParamsE)
        /*0020*/ 	.word	0x00000000
.L_19:


//--------------------- .nv.compat                --------------------------
	.section	.nv.compat,"",@"SHT_CUDA_COMPAT_INFO"
	.align	4
        /*0000*/ 	.byte	0x02, 0x09, 0x01, 0x00, 0x02, 0x02, 0x04, 0x00, 0x02, 0x05, 0x05, 0x00, 0x03, 0x07, 0x01, 0x01
        /*0010*/ 	.byte	0x02, 0x03, 0x01, 0x00, 0x02, 0x06, 0x01, 0x00, 0x04, 0x0b, 0x08, 0x00, 0x00, 0x00, 0x00, 0x00
        /*0020*/ 	.byte	0x00, 0x00, 0x00, 0x00


//--------------------- .nv.info._ZN7cutlass13device_kernelINS_4gemm6kernel13GemmUniversalIN4cute5tupleIJiiiiEEENS1_10collective13CollectiveMmaINS1_34MainloopSm90TmaGmmaWarpSpecializedILi5ENS5_IJNS4_1CILi4EEESB_NSA_ILi1EEEEEENS1_35KernelTmaWarpSpecializedCooperativeEEENS5_IJNSA_ILi256EEENSA_ILi64EEENSA_ILi32EEEEEENS_10tfloat32_tENS5_IJlSC_lEEESK_SL_NS4_8TiledMMAINS4_8MMA_AtomIJNS4_4SM904GMMA29MMA_64x64x8_F32TF32TF32_SS_TNILNSP_7ScaleInE1ELSR_1EEEEEENS4_6LayoutINS5_IJNSA_ILi2EEESC_SC_EEENS5_IJSC_NSA_ILi0EEESX_EEEEENS5_IJNS4_10UnderscoreES10_S10_EEEEENS4_23SM90_TMA_LOAD_MULTICASTENS4_14ComposedLayoutINS4_7SwizzleILi3ELi4ELi3EEENS4_18smem_ptr_flag_bitsILi32EEENSU_INS5_IJNSA_ILi8EEESI_EEENS5_IJSI_SC_EEEEEEEvNS4_8identityES13_S1D_vS1E_EENS_8epilogue10collective6detail29Sm90TmaWarpSpecializedAdapterINS1H_15DefaultEpilogueISK_SL_SL_NS1G_6thread17LinearCombinationISK_Li1EffLNS1L_9ScaleType4KindE0ELNS_15FloatRoundStyleE2ESK_EENS1_15EpilogueDefaultEEEEEvvEEEEvNT_6ParamsE --------------------------
	.section	.nv.info._ZN7cutlass13device_kernelINS_4gemm6kernel13GemmUniversalIN4cute5tupleIJiiiiEEENS1_10collective13CollectiveMmaINS1_34MainloopSm90TmaGmmaWarpSpecializedILi5ENS5_IJNS4_1CILi4EEESB_NSA_ILi1EEEEEENS1_35KernelTmaWarpSpecializedCooperativeEEENS5_IJNSA_ILi256EEENSA_ILi64EEENSA_ILi32EEEEEENS_10tfloat32_tENS5_IJlSC_lEEESK_SL_NS4_8TiledMMAINS4_8MMA_AtomIJNS4_4SM904GMMA29MMA_64x64x8_F32TF32TF32_SS_TNILNSP_7ScaleInE1ELSR_1EEEEEENS4_6LayoutINS5_IJNSA_ILi2EEESC_SC_EEENS5_IJSC_NSA_ILi0EEESX_EEEEENS5_IJNS4_10UnderscoreES10_S10_EEEEENS4_23SM90_TMA_LOAD_MULTICASTENS4_14ComposedLayoutINS4_7SwizzleILi3ELi4ELi3EEENS4_18smem_ptr_flag_bitsILi32EEENSU_INS5_IJNSA_ILi8EEESI_EEENS5_IJSI_SC_EEEEEEEvNS4_8identityES13_S1D_vS1E_EENS_8epilogue10collective6detail29Sm90TmaWarpSpecializedAdapterINS1H_15DefaultEpilogueISK_SL_SL_NS1G_6thread17LinearCombinationISK_Li1EffLNS1L_9ScaleType4KindE0ELNS_15FloatRoundStyleE2ESK_EENS1_15EpilogueDefaultEEEEEvvEEEEvNT_6ParamsE,"",@"SHT_CUDA_INFO"
	.sectionflags	@""
	.align	4


	//----- nvinfo : EIATTR_CUDA_API_VERSION
	.align		4
        /*0000*/ 	.byte	0x04, 0x37
        /*0002*/ 	.short	(.L_21 - .L_20)
.L_20:
        /*0004*/ 	.word	0x00000082


	//----- nvinfo : EIATTR_KPARAM_INFO
	.align		4
.L_21:
        /*0008*/ 	.byte	0x04, 0x17
        /*000a*/ 	.short	(.L_23 - .L_22)
.L_22:
        /*000c*/ 	.word	0x00000000
        /*0010*/ 	.short	0x0000
        /*0012*/ 	.short	0x0070
        /*0014*/ 	.byte	0x00, 0xf0, 0x01, 0x10


	//----- nvinfo : EIATTR_SPARSE_MMA_MASK
	.align		4
.L_23:
        /*0018*/ 	.byte	0x03, 0x50
        /*001a*/ 	.short	0x0000


	//----- nvinfo : EIATTR_MAXREG_COUNT
	.align		4
        /*001c*/ 	.byte	0x03, 0x1b
        /*001e*/ 	.short	0x00a8


	//----- nvinfo : EIATTR_NUM_BARRIERS
	.align		4
        /*0020*/ 	.byte	0x02, 0x4c
        /*0022*/ 	.byte	0x01
	.zero		1


	//----- nvinfo : EIATTR_EXTERNS
	.align		4
        /*0024*/ 	.byte	0x04, 0x0f
        /*0026*/ 	.short	(.L_25 - .L_24)


	//   ....[0]....
	.align		4
.L_24:
        /*0028*/ 	.word	index@(__assertfail)


	//----- nvinfo : EIATTR_MERCURY_ISA_VERSION
	.align		4
.L_25:
        /*002c*/ 	.byte	0x03, 0x5f
        /*002e*/ 	.short	0x0101


	//----- nvinfo : EIATTR_INT_WARP_WIDE_INSTR_OFFSETS
	.align		4
        /*0030*/ 	.byte	0x04, 0x31
        /*0032*/ 	.short	(.L_27 - .L_26)


	//   ....[0]....
.L_26:
        /*0034*/ 	.word	0x000004a0


	//   ....[1]....
        /*0038*/ 	.word	0x000004d0


	//   ....[2]....
        /*003c*/ 	.word	0x00000680


	//----- nvinfo : EIATTR_COOP_GROUP_MASK_REGIDS
	.align		4
.L_27:
        /*0040*/ 	.byte	0x04, 0x29
        /*0042*/ 	.short	(.L_29 - .L_28)


	//   ....[0]....
.L_28:
        /*0044*/ 	.word	0xffffffff


	//   ....[1]....
        /*0048*/ 	.word	0xffffffff


	//   ....[2]....
        /*004c*/ 	.word	0xffffffff


	//   ....[3]....
        /*0050*/ 	.word	0xffffffff


	//   ....[4]....
        /*0054*/ 	.word	0xffffffff


	//   ....[5]....
        /*0058*/ 	.word	0xffffffff


	//----- nvinfo : EIATTR_COOP_GROUP_INSTR_OFFSETS
	.align		4
.L_29:
        /*005c*/ 	.byte	0x04, 0x28
        /*005e*/ 	.short	(.L_31 - .L_30)


	//   ....[0]....
.L_30:
        /*0060*/ 	.word	0x00000060


	//   ....[1]....
        /*0064*/ 	.word	0x00000070


	//   ....[2]....
        /*0068*/ 	.word	0x00000130


	//   ....[3]....
        /*006c*/ 	.word	0x000002f0


	//   ....[4]....
        /*0070*/ 	.word	0x00000830


	//   ....[5]....
        /*0074*/ 	.word	0x00001280


	//----- nvinfo : EIATTR_REG_RECONFIG
	.align		4
.L_31:
        /*0078*/ 	.byte	0x01, 0x54
	.zero		2


	//----- nvinfo : EIATTR_SYSCALL_OFFSETS
	.align		4
        /*007c*/ 	.byte	0x04, 0x46
        /*007e*/ 	.short	(.L_33 - .L_32)


	//   ....[0]....
.L_32:
        /*0080*/ 	.word	0x00001440


	//----- nvinfo : EIATTR_MBARRIER_INSTR_OFFSETS
	.align		4
.L_33:
        /*0084*/ 	.byte	0x04, 0x39
        /*0086*/ 	.short	(.L_35 - .L_34)


	//   ....[0]....
.L_34:
        /*0088*/ 	.word	0x00000230
        /*008c*/ 	.word	0x000000ff
        /*0090*/ 	.word	0x00000000
        /*0094*/ 	.short	0x0100
        /*0096*/ 	.byte	0x08
	.zero		1


	//   ....[1]....
        /*0098*/ 	.word	0x00000240
        /*009c*/ 	.word	0x000000ff
        /*00a0*/ 	.word	0x00000028
        /*00a4*/ 	.short	0x0100
        /*00a6*/ 	.byte	0x08
	.zero		1


	//   ....[2]....
        /*00a8*/ 	.word	0x00000250
        /*00ac*/ 	.word	0x000000ff
        /*00b0*/ 	.word	0x00000008
        /*00b4*/ 	.short	0x0100
        /*00b6*/ 	.byte	0x08
	.zero		1


	//   ....[3]....
        /*00b8*/ 	.word	0x00000260
        /*00bc*/ 	.word	0x000000ff
        /*00c0*/ 	.word	0x00000030
        /*00c4*/ 	.short	0x0100
        /*00c6*/ 	.byte	0x08
	.zero		1


	//   ....[4]....
        /*00c8*/ 	.word	0x00000270
        /*00cc*/ 	.word	0x000000ff
        /*00d0*/ 	.word	0x00000010
        /*00d4*/ 	.short	0x0100
        /*00d6*/ 	.byte	0x08
	.zero		1


	//   ....[5]....
        /*00d8*/ 	.word	0x00000280
        /*00dc*/ 	.word	0x000000ff
        /*00e0*/ 	.word	0x00000038
        /*00e4*/ 	.short	0x0100
        /*00e6*/ 	.byte	0x08
	.zero		1


	//   ....[6]....
        /*00e8*/ 	.word	0x00000290
        /*00ec*/ 	.word	0x000000ff
        /*00f0*/ 	.word	0x00000018
        /*00f4*/ 	.short	0x0100
        /*00f6*/ 	.byte	0x08
	.zero		1


	//   ....[7]....
        /*00f8*/ 	.word	0x000002a0
        /*00fc*/ 	.word	0x000000ff
        /*0100*/ 	.word	0x00000040
        /*0104*/ 	.short	0x0100
        /*0106*/ 	.byte	0x08
	.zero		1


	//   ....[8]....
        /*0108*/ 	.word	0x000002b0
        /*010c*/ 	.word	0x000000ff
        /*0110*/ 	.word	0x00000020
        /*0114*/ 	.short	0x0100
        /*0116*/ 	.byte	0x08
	.zero		1


	//   ....[9]....
        /*0118*/ 	.word	0x000002c0
        /*011c*/ 	.word	0x000000ff
        /*0120*/ 	.word	0x00000048
        /*0124*/ 	.short	0x0100
        /*0126*/ 	.byte	0x08
	.zero		1


	//   ....[10]....
        /*0128*/ 	.word	0x00000710
        /*012c*/ 	.word	0x000000ff
        /*0130*/ 	.word	0x00000060
        /*0134*/ 	.short	0x0100
        /*0136*/ 	.byte	0x06
	.zero		1


	//   ....[11]....
        /*0138*/ 	.word	0x000007b0
        /*013c*/ 	.word	0x000000ff
        /*0140*/ 	.word	0x00000068
        /*0144*/ 	.short	0x0100
        /*0146*/ 	.byte	0x06
	.zero		1


	//   ....[12]....
        /*0148*/ 	.word	0x00001500
        /*014c*/ 	.word	0x00000003
        /*0150*/ 	.word	0x00000000
        /*0154*/ 	.short	0x010a
        /*0156*/ 	.byte	0x3f
	.zero		1


	//   ....[13]....
        /*0158*/ 	.word	0x00001540
        /*015c*/ 	.word	0x00000003
        /*0160*/ 	.word	0x00000000
        /*0164*/ 	.short	0x010a
        /*0166*/ 	.byte	0x3f
	.zero		1


	//   ....[14]....
        /*0168*/ 	.word	0x00001a90
        /*016c*/ 	.word	0x00000005
        /*0170*/ 	.word	0x00000000
        /*0174*/ 	.short	0x010a
        /*0176*/ 	.byte	0x3f
	.zero		1


	//   ....[15]....
        /*0178*/ 	.word	0x00001ad0
        /*017c*/ 	.word	0x00000005
        /*0180*/ 	.word	0x00000000
        /*0184*/ 	.short	0x010a
        /*0186*/ 	.byte	0x3f
	.zero		1


	//   ....[16]....
        /*0188*/ 	.word	0x00001eb0
        /*018c*/ 	.word	0x00000005
        /*0190*/ 	.word	0x00000000
        /*0194*/ 	.short	0x0101
        /*0196*/ 	.byte	0x3f
	.zero		1


	//   ....[17]....
        /*0198*/ 	.word	0x000020d0
        /*019c*/ 	.word	0x00000003
        /*01a0*/ 	.word	0x00000000
        /*01a4*/ 	.short	0x0101
        /*01a6*/ 	.byte	0x3f
	.zero		1


	//   ....[18]....
        /*01a8*/ 	.word	0x00007d50
        /*01ac*/ 	.word	0x0000000e
        /*01b0*/ 	.word	0x00000028
        /*01b4*/ 	.short	0x010a
        /*01b6*/ 	.byte	0x3f
	.zero		1


	//   ....[19]....
        /*01b8*/ 	.word	0x00008100
        /*01bc*/ 	.word	0x00000006
        /*01c0*/ 	.word	0x00000068
        /*01c4*/ 	.short	0x0101
        /*01c6*/ 	.byte	0x3f
	.zero		1


	//   ....[20]....
        /*01c8*/ 	.word	0x00008830
        /*01cc*/ 	.word	0x00000007
        /*01d0*/ 	.word	0x00000000
        /*01d4*/ 	.short	0x010a
        /*01d6*/ 	.byte	0x3f
	.zero		1


	//   ....[21]....
        /*01d8*/ 	.word	0x000088b0
        /*01dc*/ 	.word	0x00000009
        /*01e0*/ 	.word	0x00000000
        /*01e4*/ 	.short	0x010a
        /*01e6*/ 	.byte	0x3f
	.zero		1


	//   ....[22]....
        /*01e8*/ 	.word	0x00008940
        /*01ec*/ 	.word	0x00000006
        /*01f0*/ 	.word	0x00000000
        /*01f4*/ 	.short	0x010a
        /*01f6*/ 	.byte	0x3f
	.zero		1


	//   ....[23]....
        /*01f8*/ 	.word	0x000089d0
        /*01fc*/ 	.word	0x00000009
        /*0200*/ 	.word	0x00000000
        /*0204*/ 	.short	0x010a
        /*0206*/ 	.byte	0x3f
	.zero		1


	//   ....[24]....
        /*0208*/ 	.word	0x00008a60
        /*020c*/ 	.word	0x00000003
        /*0210*/ 	.word	0x00000000
        /*0214*/ 	.short	0x010a
        /*0216*/ 	.byte	0x3f
	.zero		1


	//   ....[25]....
        /*0218*/ 	.word	0x00008ac0
        /*021c*/ 	.word	0x00000003
        /*0220*/ 	.word	0x00000000
        /*0224*/ 	.short	0x010a
        /*0226*/ 	.byte	0x3f
	.zero		1


	//   ....[26]....
        /*0228*/ 	.word	0x00008b10
        /*022c*/ 	.word	0x00000005
        /*0230*/ 	.word	0x00000000
        /*0234*/ 	.short	0x010a
        /*0236*/ 	.byte	0x3f
	.zero		1


	//   ....[27]....
        /*0238*/ 	.word	0x00008be0
        /*023c*/ 	.word	0x0000000e
        /*0240*/ 	.word	0x00000028
        /*0244*/ 	.short	0x010a
        /*0246*/ 	.byte	0x3f
	.zero		1


	//   ....[28]....
        /*0248*/ 	.word	0x00008cb0
        /*024c*/ 	.word	0x00000007
        /*0250*/ 	.word	0x00000000
        /*0254*/ 	.short	0x010a
        /*0256*/ 	.byte	0x3f
	.zero		1


	//   ....[29]....
        /*0258*/ 	.word	0x00008d00
        /*025c*/ 	.word	0x00000009
        /*0260*/ 	.word	0x00000000
        /*0264*/ 	.short	0x010a
        /*0266*/ 	.byte	0x3f
	.zero		1


	//   ....[30]....
        /*0268*/ 	.word	0x00008d50
        /*026c*/ 	.word	0x00000006
        /*0270*/ 	.word	0x00000000
        /*0274*/ 	.short	0x010a
        /*0276*/ 	.byte	0x3f
	.zero		1


	//   ....[31]....
        /*0278*/ 	.word	0x00008da0
        /*027c*/ 	.word	0x00000009
        /*0280*/ 	.word	0x00000000
        /*0284*/ 	.short	0x010a
        /*0286*/ 	.byte	0x3f
	.zero		1


	//----- nvinfo : EIATTR_NUM_MBARRIERS
	.align		4
.L_35:
        /*0288*/ 	.byte	0x03, 0x38
        /*028a*/ 	.short	0x000c


	//----- nvinfo : EIATTR_EXIT_INSTR_OFFSETS
	.align		4
        /*028c*/ 	.byte	0x04, 0x1c
        /*028e*/ 	.short	(.L_37 - .L_36)


	//   ....[0]....
.L_36:
        /*0290*/ 	.word	0x000009a0


	//   ....[1]....
        /*0294*/ 	.word	0x000011b0


	//   ....[2]....
        /*0298*/ 	.word	0x00007340


	//   ....[3]....
        /*029c*/ 	.word	0x000078a0


	//   ....[4]....
        /*02a0*/ 	.word	0x00008ab0


	//----- nvinfo : EIATTR_MAX_THREADS
	.align		4
.L_37:
        /*02a4*/ 	.byte	0x04, 0x05
        /*02a6*/ 	.short	(.L_39 - .L_38)
.L_38:
        /*02a8*/ 	.word	0x00000180
        /*02ac*/ 	.word	0x00000001
        /*02b0*/ 	.word	0x00000001


	//----- nvinfo : EIATTR_CRS_STACK_SIZE
	.align		4
.L_39:
        /*02b4*/ 	.byte	0x04, 0x1e
        /*02b6*/ 	.short	(.L_41 - .L_40)
.L_40:
        /*02b8*/ 	.word	0x00000000


	//----- nvinfo : EIATTR_CBANK_PARAM_SIZE
	.align		4
.L_41:
        /*02bc*/ 	.byte	0x03, 0x19
        /*02be*/ 	.short	0x0470


	//----- nvinfo : EIATTR_PARAM_CBANK
	.align		4
        /*02c0*/ 	.byte	0x04, 0x0a
        /*02c2*/ 	.short	(.L_43 - .L_42)
	.align		4
.L_42:
        /*02c4*/ 	.word	index@(.nv.constant0._ZN7cutlass13device_kernelINS_4gemm6kernel13GemmUniversalIN4cute5tupleIJiiiiEEENS1_10collective13CollectiveMmaINS1_34MainloopSm90TmaGmmaWarpSpecializedILi5ENS5_IJNS4_1CILi4EEESB_NSA_ILi1EEEEEENS1_35KernelTmaWarpSpecializedCooperativeEEENS5_IJNSA_ILi256EEENSA_ILi64EEENSA_ILi32EEEEEENS_10tfloat32_tENS5_IJlSC_lEEESK_SL_NS4_8TiledMMAINS4_8MMA_AtomIJNS4_4SM904GMMA29MMA_64x64x8_F32TF32TF32_SS_TNILNSP_7ScaleInE1ELSR_1EEEEEENS4_6LayoutINS5_IJNSA_ILi2EEESC_SC_EEENS5_IJSC_NSA_ILi0EEESX_EEEEENS5_IJNS4_10UnderscoreES10_S10_EEEEENS4_23SM90_TMA_LOAD_MULTICASTENS4_14ComposedLayoutINS4_7SwizzleILi3ELi4ELi3EEENS4_18smem_ptr_flag_bitsILi32EEENSU_INS5_IJNSA_ILi8EEESI_EEENS5_IJSI_SC_EEEEEEEvNS4_8identityES13_S1D_vS1E_EENS_8epilogue10collective6detail29Sm90TmaWarpSpecializedAdapterINS1H_15DefaultEpilogueISK_SL_SL_NS1G_6thread17LinearCombinationISK_Li1EffLNS1L_9ScaleType4KindE0ELNS_15FloatRoundStyleE2ESK_EENS1_15EpilogueDefaultEEEEEvvEEEEvNT_6ParamsE)
        /*02c8*/ 	.short	0x0210
        /*02ca*/ 	.short	0x0470


	//----- nvinfo : EIATTR_SW_WAR
	.align		4
.L_43:
        /*02cc*/ 	.byte	0x04, 0x36
        /*02ce*/ 	.short	(.L_45 - .L_44)
.L_44:
        /*02d0*/ 	.word	0x00000008
.L_45:


//--------------------- .nv.callgraph             --------------------------
	.section	.nv.callgraph,"",@"SHT_CUDA_CALLGRAPH"
	.align	4
	.sectionentsize	8
	.align		4
        /*0000*/ 	.word	0x00000000
	.align		4
        /*0004*/ 	.word	0xffffffff
	.align		4
        /*0008*/ 	.word	index@(_ZN7cutlass13device_kernelINS_4gemm6kernel13GemmUniversalIN4cute5tupleIJiiiiEEENS1_10collective13CollectiveMmaINS1_34MainloopSm90TmaGmmaWarpSpecializedILi5ENS5_IJNS4_1CILi4EEESB_NSA_ILi1EEEEEENS1_35KernelTmaWarpSpecializedCooperativeEEENS5_IJNSA_ILi256EEENSA_ILi64EEENSA_ILi32EEEEEENS_10tfloat32_tENS5_IJlSC_lEEESK_SL_NS4_8TiledMMAINS4_8MMA_AtomIJNS4_4SM904GMMA29MMA_64x64x8_F32TF32TF32_SS_TNILNSP_7ScaleInE1ELSR_1EEEEEENS4_6LayoutINS5_IJNSA_ILi2EEESC_SC_EEENS5_IJSC_NSA_ILi0EEESX_EEEEENS5_IJNS4_10UnderscoreES10_S10_EEEEENS4_23SM90_TMA_LOAD_MULTICASTENS4_14ComposedLayoutINS4_7SwizzleILi3ELi4ELi3EEENS4_18smem_ptr_flag_bitsILi32EEENSU_INS5_IJNSA_ILi8EEESI_EEENS5_IJSI_SC_EEEEEEEvNS4_8identityES13_S1D_vS1E_EENS_8epilogue10collective6detail29Sm90TmaWarpSpecializedAdapterINS1H_15DefaultEpilogueISK_SL_SL_NS1G_6thread17LinearCombinationISK_Li1EffLNS1L_9ScaleType4KindE0ELNS_15FloatRoundStyleE2ESK_EENS1_15EpilogueDefaultEEEEEvvEEEEvNT_6ParamsE)
	.align		4
        /*000c*/ 	.word	index@(__assertfail)
	.align		4
        /*0010*/ 	.word	0x00000000
	.align		4
        /*0014*/ 	.word	0xfffffffe
	.align		4
        /*0018*/ 	.word	0x00000000
	.align		4
        /*001c*/ 	.word	0xfffffffd
	.align		4
        /*0020*/ 	.word	0x00000000
	.align		4
        /*0024*/ 	.word	0xfffffffc


//--------------------- .nv.constant4             --------------------------
	.section	.nv.constant4,"a",@progbits
	.align	8
	.align		8
.nv.constant4:
        /*0000*/ 	.dword	__assertfail
	.align		8
        /*0008*/ 	.dword	__unnamed_1
	.align		8
        /*0010*/ 	.dword	_ZN40_INTERNAL_036bcc3a_4_k_cu_21351d93_252204cuda3std3__45__cpo5beginE
	.align		8
        /*0018*/ 	.dword	_ZN40_INTERNAL_036bcc3a_4_k_cu_21351d93_252204cuda3std3__45__cpo3endE
	.align		8
        /*0020*/ 	.dword	_ZN40_INTERNAL_036bcc3a_4_k_cu_21351d93_252204cuda3std3__45__cpo6cbeginE
	.align		8
        /*0028*/ 	.dword	_ZN40_INTERNAL_036bcc3a_4_k_cu_21351d93_252204cuda3std3__45__cpo4cendE
	.align		8
        /*0030*/ 	.dword	_ZN40_INTERNAL_036bcc3a_4_k_cu_21351d93_252204cuda3std3__442_GLOBAL__N__036bcc3a_4_k_cu_21351d93_252206ignoreE
	.align		8
        /*0038*/ 	.dword	_ZN40_INTERNAL_036bcc3a_4_k_cu_21351d93_252204cuda3std3__419piecewise_constructE
	.align		8
        /*0040*/ 	.dword	_ZN40_INTERNAL_036bcc3a_4_k_cu_21351d93_252204cuda3std3__48in_placeE
	.align		8
        /*0048*/ 	.dword	_ZN40_INTERNAL_036bcc3a_4_k_cu_21351d93_252204cuda3std6ranges3__45__cpo4swapE
	.align		8
        /*0050*/ 	.dword	_ZN40_INTERNAL_036bcc3a_4_k_cu_21351d93_252204cuda3std6ranges3__45__cpo9iter_moveE
	.align		8
        /*0058*/ 	.dword	_ZN40_INTERNAL_036bcc3a_4_k_cu_21351d93_252204cute7productE
	.align		8
        /*0060*/ 	.dword	_ZN40_INTERNAL_036bcc3a_4_k_cu_21351d93_252204cute1_E
	.align		8
        /*0068*/ 	.dword	$str$22
	.align		8
        /*0070*/ 	.dword	$str$23


//--------------------- .text._ZN7cutlass13device_kernelINS_4gemm6kernel13GemmUniversalIN4cute5tupleIJiiiiEEENS1_10collective13CollectiveMmaINS1_34MainloopSm90TmaGmmaWarpSpecializedILi5ENS5_IJNS4_1CILi4EEESB_NSA_ILi1EEEEEENS1_35KernelTmaWarpSpecializedCooperativeEEENS5_IJNSA_ILi256EEENSA_ILi64EEENSA_ILi32EEEEEENS_10tfloat32_tENS5_IJlSC_lEEESK_SL_NS4_8TiledMMAINS4_8MMA_AtomIJNS4_4SM904GMMA29MMA_64x64x8_F32TF32TF32_SS_TNILNSP_7ScaleInE1ELSR_1EEEEEENS4_6LayoutINS5_IJNSA_ILi2EEESC_SC_EEENS5_IJSC_NSA_ILi0EEESX_EEEEENS5_IJNS4_10UnderscoreES10_S10_EEEEENS4_23SM90_TMA_LOAD_MULTICASTENS4_14ComposedLayoutINS4_7SwizzleILi3ELi4ELi3EEENS4_18smem_ptr_flag_bitsILi32EEENSU_INS5_IJNSA_ILi8EEESI_EEENS5_IJSI_SC_EEEEEEEvNS4_8identityES13_S1D_vS1E_EENS_8epilogue10collective6detail29Sm90TmaWarpSpecializedAdapterINS1H_15DefaultEpilogueISK_SL_SL_NS1G_6thread17LinearCombinationISK_Li1EffLNS1L_9ScaleType4KindE0ELNS_15FloatRoundStyleE2ESK_EENS1_15EpilogueDefaultEEEEEvvEEEEvNT_6ParamsE --------------------------
	.section	.text._ZN7cutlass13device_kernelINS_4gemm6kernel13GemmUniversalIN4cute5tupleIJiiiiEEENS1_10collective13CollectiveMmaINS1_34MainloopSm90TmaGmmaWarpSpecializedILi5ENS5_IJNS4_1CILi4EEESB_NSA_ILi1EEEEEENS1_35KernelTmaWarpSpecializedCooperativeEEENS5_IJNSA_ILi256EEENSA_ILi64EEENSA_ILi32EEEEEENS_10tfloat32_tENS5_IJlSC_lEEESK_SL_NS4_8TiledMMAINS4_8MMA_AtomIJNS4_4SM904GMMA29MMA_64x64x8_F32TF32TF32_SS_TNILNSP_7ScaleInE1ELSR_1EEEEEENS4_6LayoutINS5_IJNSA_ILi2EEESC_SC_EEENS5_IJSC_NSA_ILi0EEESX_EEEEENS5_IJNS4_10UnderscoreES10_S10_EEEEENS4_23SM90_TMA_LOAD_MULTICASTENS4_14ComposedLayoutINS4_7SwizzleILi3ELi4ELi3EEENS4_18smem_ptr_flag_bitsILi32EEENSU_INS5_IJNSA_ILi8EEESI_EEENS5_IJSI_SC_EEEEEEEvNS4_8identityES13_S1D_vS1E_EENS_8epilogue10collective6detail29Sm90TmaWarpSpecializedAdapterINS1H_15DefaultEpilogueISK_SL_SL_NS1G_6thread17LinearCombinationISK_Li1EffLNS1L_9ScaleType4KindE0ELNS_15FloatRoundStyleE2ESK_EENS1_15EpilogueDefaultEEEEEvvEEEEvNT_6ParamsE,"ax",@progbits
	.align	128
.text._ZN7cutlass13device_kernelINS_4gemm6kernel13GemmUniversalIN4cute5tupleIJiiiiEEENS1_10collective13CollectiveMmaINS1_34MainloopSm90TmaGmmaWarpSpecializedILi5ENS5_IJNS4_1CILi4EEESB_NSA_ILi1EEEEEENS1_35KernelTmaWarpSpecializedCooperativeEEENS5_IJNSA_ILi256EEENSA_ILi64EEENSA_ILi32EEEEEENS_10tfloat32_tENS5_IJlSC_lEEESK_SL_NS4_8TiledMMAINS4_8MMA_AtomIJNS4_4SM904GMMA29MMA_64x64x8_F32TF32TF32_SS_TNILNSP_7ScaleInE1ELSR_1EEEEEENS4_6LayoutINS5_IJNSA_ILi2EEESC_SC_EEENS5_IJSC_NSA_ILi0EEESX_EEEEENS5_IJNS4_10UnderscoreES10_S10_EEEEENS4_23SM90_TMA_LOAD_MULTICASTENS4_14ComposedLayoutINS4_7SwizzleILi3ELi4ELi3EEENS4_18smem_ptr_flag_bitsILi32EEENSU_INS5_IJNSA_ILi8EEESI_EEENS5_IJSI_SC_EEEEEEEvNS4_8identityES13_S1D_vS1E_EENS_8epilogue10collective6detail29Sm90TmaWarpSpecializedAdapterINS1H_15DefaultEpilogueISK_SL_SL_NS1G_6thread17LinearCombinationISK_Li1EffLNS1L_9ScaleType4KindE0ELNS_15FloatRoundStyleE2ESK_EENS1_15EpilogueDefaultEEEEEvvEEEEvNT_6ParamsE:
        .type           _ZN7cutlass13device_kernelINS_4gemm6kernel13GemmUniversalIN4cute5tupleIJiiiiEEENS1_10collective13CollectiveMmaINS1_34MainloopSm90TmaGmmaWarpSpecializedILi5ENS5_IJNS4_1CILi4EEESB_NSA_ILi1EEEEEENS1_35KernelTmaWarpSpecializedCooperativeEEENS5_IJNSA_ILi256EEENSA_ILi64EEENSA_ILi32EEEEEENS_10tfloat32_tENS5_IJlSC_lEEESK_SL_NS4_8TiledMMAINS4_8MMA_AtomIJNS4_4SM904GMMA29MMA_64x64x8_F32TF32TF32_SS_TNILNSP_7ScaleInE1ELSR_1EEEEEENS4_6LayoutINS5_IJNSA_ILi2EEESC_SC_EEENS5_IJSC_NSA_ILi0EEESX_EEEEENS5_IJNS4_10UnderscoreES10_S10_EEEEENS4_23SM90_TMA_LOAD_MULTICASTENS4_14ComposedLayoutINS4_7SwizzleILi3ELi4ELi3EEENS4_18smem_ptr_flag_bitsILi32EEENSU_INS5_IJNSA_ILi8EEESI_EEENS5_IJSI_SC_EEEEEEEvNS4_8identityES13_S1D_vS1E_EENS_8epilogue10collective6detail29Sm90TmaWarpSpecializedAdapterINS1H_15DefaultEpilogueISK_SL_SL_NS1G_6thread17LinearCombinationISK_Li1EffLNS1L_9ScaleType4KindE0ELNS_15FloatRoundStyleE2ESK_EENS1_15EpilogueDefaultEEEEEvvEEEEvNT_6ParamsE,@function
        .size           _ZN7cutlass13device_kernelINS_4gemm6kernel13GemmUniversalIN4cute5tupleIJiiiiEEENS1_10collective13CollectiveMmaINS1_34MainloopSm90TmaGmmaWarpSpecializedILi5ENS5_IJNS4_1CILi4EEESB_NSA_ILi1EEEEEENS1_35KernelTmaWarpSpecializedCooperativeEEENS5_IJNSA_ILi256EEENSA_ILi64EEENSA_ILi32EEEEEENS_10tfloat32_tENS5_IJlSC_lEEESK_SL_NS4_8TiledMMAINS4_8MMA_AtomIJNS4_4SM904GMMA29MMA_64x64x8_F32TF32TF32_SS_TNILNSP_7ScaleInE1ELSR_1EEEEEENS4_6LayoutINS5_IJNSA_ILi2EEESC_SC_EEENS5_IJSC_NSA_ILi0EEESX_EEEEENS5_IJNS4_10UnderscoreES10_S10_EEEEENS4_23SM90_TMA_LOAD_MULTICASTENS4_14ComposedLayoutINS4_7SwizzleILi3ELi4ELi3EEENS4_18smem_ptr_flag_bitsILi32EEENSU_INS5_IJNSA_ILi8EEESI_EEENS5_IJSI_SC_EEEEEEEvNS4_8identityES13_S1D_vS1E_EENS_8epilogue10collective6detail29Sm90TmaWarpSpecializedAdapterINS1H_15DefaultEpilogueISK_SL_SL_NS1G_6thread17LinearCombinationISK_Li1EffLNS1L_9ScaleType4KindE0ELNS_15FloatRoundStyleE2ESK_EENS1_15EpilogueDefaultEEEEEvvEEEEvNT_6ParamsE,(.L_x_199 - _ZN7cutlass13device_kernelINS_4gemm6kernel13GemmUniversalIN4cute5tupleIJiiiiEEENS1_10collective13CollectiveMmaINS1_34MainloopSm90TmaGmmaWarpSpecializedILi5ENS5_IJNS4_1CILi4EEESB_NSA_ILi1EEEEEENS1_35KernelTmaWarpSpecializedCooperativeEEENS5_IJNSA_ILi256EEENSA_ILi64EEENSA_ILi32EEEEEENS_10tfloat32_tENS5_IJlSC_lEEESK_SL_NS4_8TiledMMAINS4_8MMA_AtomIJNS4_4SM904GMMA29MMA_64x64x8_F32TF32TF32_SS_TNILNSP_7ScaleInE1ELSR_1EEEEEENS4_6LayoutINS5_IJNSA_ILi2EEESC_SC_EEENS5_IJSC_NSA_ILi0EEESX_EEEEENS5_IJNS4_10UnderscoreES10_S10_EEEEENS4_23SM90_TMA_LOAD_MULTICASTENS4_14ComposedLayoutINS4_7SwizzleILi3ELi4ELi3EEENS4_18smem_ptr_flag_bitsILi32EEENSU_INS5_IJNSA_ILi8EEESI_EEENS5_IJSI_SC_EEEEEEEvNS4_8identityES13_S1D_vS1E_EENS_8epilogue10collective6detail29Sm90TmaWarpSpecializedAdapterINS1H_15DefaultEpilogueISK_SL_SL_NS1G_6thread17LinearCombinationISK_Li1EffLNS1L_9ScaleType4KindE0ELNS_15FloatRoundStyleE2ESK_EENS1_15EpilogueDefaultEEEEEvvEEEEvNT_6ParamsE)
        .other          _ZN7cutlass13device_kernelINS_4gemm6kernel13GemmUniversalIN4cute5tupleIJiiiiEEENS1_10collective13CollectiveMmaINS1_34MainloopSm90TmaGmmaWarpSpecializedILi5ENS5_IJNS4_1CILi4EEESB_NSA_ILi1EEEEEENS1_35KernelTmaWarpSpecializedCooperativeEEENS5_IJNSA_ILi256EEENSA_ILi64EEENSA_ILi32EEEEEENS_10tfloat32_tENS5_IJlSC_lEEESK_SL_NS4_8TiledMMAINS4_8MMA_AtomIJNS4_4SM904GMMA29MMA_64x64x8_F32TF32TF32_SS_TNILNSP_7ScaleInE1ELSR_1EEEEEENS4_6LayoutINS5_IJNSA_ILi2EEESC_SC_EEENS5_IJSC_NSA_ILi0EEESX_EEEEENS5_IJNS4_10UnderscoreES10_S10_EEEEENS4_23SM90_TMA_LOAD_MULTICASTENS4_14ComposedLayoutINS4_7SwizzleILi3ELi4ELi3EEENS4_18smem_ptr_flag_bitsILi32EEENSU_INS5_IJNSA_ILi8EEESI_EEENS5_IJSI_SC_EEEEEEEvNS4_8identityES13_S1D_vS1E_EENS_8epilogue10collective6detail29Sm90TmaWarpSpecializedAdapterINS1H_15DefaultEpilogueISK_SL_SL_NS1G_6thread17LinearCombinationISK_Li1EffLNS1L_9ScaleType4KindE0ELNS_15FloatRoundStyleE2ESK_EENS1_15EpilogueDefaultEEEEEvvEEEEvNT_6ParamsE,@"STO_CUDA_ENTRY STV_DEFAULT"
_ZN7cutlass13device_kernelINS_4gemm6kernel13GemmUniversalIN4cute5tupleIJiiiiEEENS1_10collective13CollectiveMmaINS1_34MainloopSm90TmaGmmaWarpSpecializedILi5ENS5_IJNS4_1CILi4EEESB_NSA_ILi1EEEEEENS1_35KernelTmaWarpSpecializedCooperativeEEENS5_IJNSA_ILi256EEENSA_ILi64EEENSA_ILi32EEEEEENS_10tfloat32_tENS5_IJlSC_lEEESK_SL_NS4_8TiledMMAINS4_8MMA_AtomIJNS4_4SM904GMMA29MMA_64x64x8_F32TF32TF32_SS_TNILNSP_7ScaleInE1ELSR_1EEEEEENS4_6LayoutINS5_IJNSA_ILi2EEESC_SC_EEENS5_IJSC_NSA_ILi0EEESX_EEEEENS5_IJNS4_10UnderscoreES10_S10_EEEEENS4_23SM90_TMA_LOAD_MULTICASTENS4_14ComposedLayoutINS4_7SwizzleILi3ELi4ELi3EEENS4_18smem_ptr_flag_bitsILi32EEENSU_INS5_IJNSA_ILi8EEESI_EEENS5_IJSI_SC_EEEEEEEvNS4_8identityES13_S1D_vS1E_EENS_8epilogue10collective6detail29Sm90TmaWarpSpecializedAdapterINS1H_15DefaultEpilogueISK_SL_SL_NS1G_6thread17LinearCombinationISK_Li1EffLNS1L_9ScaleType4KindE0ELNS_15FloatRoundStyleE2ESK_EENS1_15EpilogueDefaultEEEEEvvEEEEvNT_6ParamsE:
[----:B------:R-:W0:Y:S01]  /*0000*/  LDC R1, c[0x0][0x28] ;  /* 0x00000a00ff017b82 */ /* 0x000e220000000800 */
[----:B------:R-:W1:Y:S01]  /*0010*/  S2R R18, SR_TID.X ;  /* 0x0000000000127919 */ /* 0x000e620000002100 */
[----:B------:R-:W-:Y:S01]  /*0020*/  ELECT P0, URZ, PT ;  /* 0x00000000003f782f */ /* 0x000fe20003800000 */
[----:B------:R-:W-:Y:S01]  /*0030*/  BSSY B0, `(.L_x_0) ;  /* 0x000000f000007945 */ /* 0x000fe20003800000 */
[--C-:B-1----:R-:W-:Y:S02]  /*0040*/  SHF.R.U32.HI R0, RZ, 0x5, R18.reuse ;  /* 0x00000005ff007819 */ /* 0x102fe40000011612 */
[----:B------:R-:W-:-:S03]  /*0050*/  SHF.R.U32.HI R3, RZ, 0x7, R18 ;  /* 0x00000007ff037819 */ /* 0x000fc60000011612 */
[----:B------:R-:W1:Y:S04]  /*0060*/  SHFL.IDX PT, R2, R0, RZ, 0x1f ;  /* 0x00001fff00027589 */ /* 0x000e6800000e0000 */
[----:B------:R2:W3:Y:S01]  /*0070*/  SHFL.IDX PT, R5, R3, RZ, 0x1f ;  /* 0x00001fff03057589 */ /* 0x0004e200000e0000 */
[----:B-1----:R-:W-:-:S13]  /*0080*/  ISETP.NE.OR P0, PT, R2, RZ, !P0 ;  /* 0x000000ff0200720c */ /* 0x002fda0004705670 */
[----:B0-23--:R-:W-:Y:S05]  /*0090*/  @P0 BRA `(.L_x_1) ;  /* 0x0000000000200947 */ /* 0x00dfea0003800000 */
[----:B------:R-:W-:Y:S02]  /*00a0*/  ULDC.64 UR4, c[0x0][0x198] ;  /* 0x0000660000047ab9 */ /* 0x000fe40000000a00 */
[----:B------:R-:W-:Y:S02]  /*00b0*/  UIADD3 UR6, UP0, UR4, 0xf0, URZ ;  /* 0x000000f004067890 */ /* 0x000fe4000ff1e03f */
[----:B------:R-:W-:Y:S02]  /*00c0*/  UIADD3 UR4, UP1, UR4, 0x1f0, URZ ;  /* 0x000001f004047890 */ /* 0x000fe4000ff3e03f */
[----:B------:R-:W-:Y:S02]  /*00d0*/  UIADD3.X UR7, URZ, UR5, URZ, UP0, !UPT ;  /* 0x000000053f077290 */ /* 0x000fe400087fe43f */
[----:B------:R-:W-:-:S07]  /*00e0*/  UIADD3.X UR5, URZ, UR5, URZ, UP1, !UPT ;  /* 0x000000053f057290 */ /* 0x000fce0008ffe43f */
[----:B------:R0:W-:Y:S02]  /*00f0*/  UTMACCTL.PF [UR6] ;  /* 0x00000000060079b9 */ /* 0x0001e40008040000 */
[----:B------:R0:W-:Y:S02]  /*0100*/  UTMACCTL.PF [UR4] ;  /* 0x00000000040079b9 */ /* 0x0001e40008040000 */
[----:B0-----:R-:W-:Y:S01]  /*0110*/  NOP ;  /* 0x0000000000007918 */ /* 0x001fe20000000000 */
.L_x_1:
[----:B------:R-:W-:Y:S05]  /*0120*/  BSYNC B0 ;  /* 0x0000000000007941 */ /* 0x000fea0003800000 */
.L_x_0:
[----:B------:R-:W0:Y:S02]  /*0130*/  SHFL.IDX PT, R3, R0, RZ, 0x1f ;  /* 0x00001fff00037589 */ /* 0x000e2400000e0000 */
[----:B0-----:R-:W-:-:S13]  /*0140*/  ISETP.NE.AND P0, PT, R3, RZ, PT ;  /* 0x000000ff0300720c */ /* 0x001fda0003f05270 */
[----:B------:R-:W-:Y:S05]  /*0150*/  @P0 BRA `(.L_x_2) ;  /* 0x0000000000600947 */ /* 0x000fea0003800000 */
[----:B------:R-:W0:Y:S01]  /*0160*/  S2UR UR8, SR_CgaCtaId ;  /* 0x00000000000879c3 */ /* 0x000e220000008800 */
[----:B------:R-:W-:Y:S01]  /*0170*/  UMOV UR4, 0x400 ;  /* 0x0000040000047882 */ /* 0x000fe20000000000 */
[----:B------:R-:W-:Y:S01]  /*0180*/  UMOV UR5, 0x1 ;  /* 0x0000000100057882 */ /* 0x000fe20000000000 */
[----:B------:R-:W-:Y:S01]  /*0190*/  UMOV UR6, 0xe ;  /* 0x0000000e00067882 */ /* 0x000fe20000000000 */
[----:B------:R-:W-:Y:S01]  /*01a0*/  ELECT P0, URZ, PT ;  /* 0x00000000003f782f */ /* 0x000fe20003800000 */
[----:B------:R-:W-:-:S04]  /*01b0*/  UIADD3 UR6, -UR6, 0x100000, URZ ;  /* 0x0010000006067890 */ /* 0x000fc8000fffe13f */
[----:B------:R-:W-:Y:S02]  /*01c0*/  USHF.L.U32 UR7, UR6, 0xb, URZ ;  /* 0x0000000b06077899 */ /* 0x000fe4000800063f */
[----:B------:R-:W-:Y:S02]  /*01d0*/  USHF.L.U32 UR6, UR6, 0x1, URZ ;  /* 0x0000000106067899 */ /* 0x000fe4000800063f */
[----:B0-----:R-:W-:Y:S02]  /*01e0*/  ULEA UR8, UR8, UR4, 0x18 ;  /* 0x0000000408087291 */ /* 0x001fe4000f8ec03f */
[----:B------:R-:W-:-:S04]  /*01f0*/  UIADD3 UR4, -UR5, 0x100000, URZ ;  /* 0x0010000005047890 */ /* 0x000fc8000fffe13f */
[----:B------:R-:W-:Y:S02]  /*0200*/  USHF.L.U32 UR5, UR4, 0xb, URZ ;  /* 0x0000000b04057899 */ /* 0x000fe4000800063f */
[----:B------:R-:W-:Y:S01]  /*0210*/  USHF.L.U32 UR4, UR4, 0x1, URZ ;  /* 0x0000000104047899 */ /* 0x000fe2000800063f */
[----:B------:R-:W0:Y:S11]  /*0220*/  FENCE.VIEW.ASYNC.S ;  /* 0x00000000000073c6 */ /* 0x000e360000000000 */
[----:B0-----:R0:W1:Y:S01]  /*0230*/  SYNCS.EXCH.64 URZ, [UR8], UR4 ;  /* 0x00000004083f75b2 */ /* 0x0010620008000100 */
[----:B------:R0:W2:Y:S01]  /*0240*/  SYNCS.EXCH.64 URZ, [UR8+0x28], UR6 ;  /* 0x00002806083f75b2 */ /* 0x0000a20008000100 */
[----:B------:R0:W3:Y:S01]  /*0250*/  SYNCS.EXCH.64 URZ, [UR8+0x8], UR4 ;  /* 0x00000804083f75b2 */ /* 0x0000e20008000100 */
[----:B------:R0:W4:Y:S01]  /*0260*/  SYNCS.EXCH.64 URZ, [UR8+0x30], UR6 ;  /* 0x00003006083f75b2 */ /* 0x0001220008000100 */
[----:B------:R0:W0:Y:S01]  /*0270*/  SYNCS.EXCH.64 URZ, [UR8+0x10], UR4 ;  /* 0x00001004083f75b2 */ /* 0x0000220008000100 */
[----:B------:R0:W0:Y:S01]  /*0280*/  SYNCS.EXCH.64 URZ, [UR8+0x38], UR6 ;  /* 0x00003806083f75b2 */ /* 0x0000220008000100 */
[----:B------:R0:W0:Y:S01]  /*0290*/  SYNCS.EXCH.64 URZ, [UR8+0x18], UR4 ;  /* 0x00001804083f75b2 */ /* 0x0000220008000100 */
[----:B------:R0:W0:Y:S01]  /*02a0*/  SYNCS.EXCH.64 URZ, [UR8+0x40], UR6 ;  /* 0x00004006083f75b2 */ /* 0x0000220008000100 */
[----:B------:R0:W0:Y:S01]  /*02b0*/  SYNCS.EXCH.64 URZ, [UR8+0x20], UR4 ;  /* 0x00002004083f75b2 */ /* 0x0000220008000100 */
[----:B------:R0:W0:Y:S01]  /*02c0*/  SYNCS.EXCH.64 URZ, [UR8+0x48], UR6 ;  /* 0x00004806083f75b2 */ /* 0x0000220008000100 */
[----:B------:R-:W-:Y:S01]  /*02d0*/  NOP ;  /* 0x0000000000007918 */ /* 0x000fe20000000000 */
.L_x_2:
[----:B------:R-:W-:Y:S01]  /*02e0*/  SHF.R.S32.HI R7, RZ, 0x1f, R18 ;  /* 0x0000001fff077819 */ /* 0x000fe20000011412 */
[----:B------:R-:W5:Y:S01]  /*02f0*/  SHFL.IDX PT, R0, R0, RZ, 0x1f ;  /* 0x00001fff00007589 */ /* 0x000f6200000e0000 */
[----:B0-----:R-:W0:Y:S01]  /*0300*/  S2UR UR8, SR_CTAID.X ;  /* 0x00000000000879c3 */ /* 0x001e220000002500 */
[----:B------:R-:W-:Y:S02]  /*0310*/  ELECT P0, URZ, PT ;  /* 0x00000000003f782f */ /* 0x000fe40003800000 */
[----:B------:R-:W-:Y:S01]  /*0320*/  LEA.HI R7, R7, R18, RZ, 0x7 ;  /* 0x0000001207077211 */ /* 0x000fe200078f38ff */
[----:B------:R-:W1:Y:S01]  /*0330*/  S2R R4, SR_CTAID.Y ;  /* 0x0000000000047919 */ /* 0x000e620000002600 */
[----:B------:R-:W-:Y:S01]  /*0340*/  SHF.R.S32.HI R8, RZ, 0x1f, R3 ;  /* 0x0000001fff087819 */ /* 0x000fe20000011403 */
[----:B------:R-:W-:Y:S01]  /*0350*/  ULDC UR4, c[0x0][0x150] ;  /* 0x0000540000047ab9 */ /* 0x000fe20000000800 */
[----:B------:R-:W-:Y:S01]  /*0360*/  LOP3.LUT R7, R7, 0xffffff80, RZ, 0xc0, !PT ;  /* 0xffffff8007077812 */ /* 0x000fe200078ec0ff */
[----:B------:R-:W-:Y:S01]  /*0370*/  NOP ;  /* 0x0000000000007918 */ /* 0x000fe20000000000 */
[----:B------:R-:W-:Y:S01]  /*0380*/  LEA.HI R8, R8, R3, RZ, 0x2 ;  /* 0x0000000308087211 */ /* 0x000fe200078f10ff */
[----:B------:R-:W2:Y:S01]  /*0390*/  LDC R10, c[0x0][0x144] ;  /* 0x00005100ff0a7b82 */ /* 0x000ea20000000800 */
[----:B------:R-:W-:Y:S01]  /*03a0*/  NOP ;  /* 0x0000000000007918 */ /* 0x000fe20000000000 */
[----:B------:R-:W-:Y:S01]  /*03b0*/  IMAD.IADD R6, R18, 0x1, -R7 ;  /* 0x0000000112067824 */ /* 0x000fe200078e0a07 */
[----:B------:R-:W-:Y:S01]  /*03c0*/  LOP3.LUT R8, R8, 0x3ffffffc, RZ, 0xc0, !PT ;  /* 0x3ffffffc08087812 */ /* 0x000fe200078ec0ff */
[----:B------:R-:W-:Y:S01]  /*03d0*/  IMAD.MOV.U32 R23, RZ, RZ, 0x1 ;  /* 0x00000001ff177424 */ /* 0x000fe200078e00ff */
[----:B------:R-:W-:-:S02]  /*03e0*/  ISETP.NE.AND P3, PT, R5, RZ, PT ;  /* 0x000000ff0500720c */ /* 0x000fc40003f65270 */
[----:B------:R-:W-:Y:S01]  /*03f0*/  SHF.R.S32.HI R7, RZ, 0x1f, R6 ;  /* 0x0000001fff077819 */ /* 0x000fe20000011406 */
[----:B------:R-:W-:Y:S01]  /*0400*/  IMAD.IADD R8, R3, 0x1, -R8 ;  /* 0x0000000103087824 */ /* 0x000fe200078e0a08 */
[----:B------:R-:W3:Y:S02]  /*0410*/  LDC R12, c[0x0][0x140] ;  /* 0x00005000ff0c7b82 */ /* 0x000ee40000000800 */
[----:B------:R-:W-:Y:S02]  /*0420*/  LEA.HI R7, R7, R6, RZ, 0x3 ;  /* 0x0000000607077211 */ /* 0x000fe400078f18ff */
[----:B-----5:R-:W-:Y:S02]  /*0430*/  ISETP.NE.OR P0, PT, R0, RZ, !P0 ;  /* 0x000000ff0000720c */ /* 0x020fe40004705670 */
[--C-:B------:R-:W-:Y:S02]  /*0440*/  SHF.R.S32.HI R0, RZ, 0x3, R7.reuse ;  /* 0x00000003ff007819 */ /* 0x100fe40000011407 */
[----:B------:R-:W-:-:S02]  /*0450*/  SHF.R.S32.HI R7, RZ, 0x1f, R7 ;  /* 0x0000001fff077819 */ /* 0x000fc40000011407 */
[----:B0-----:R-:W-:Y:S02]  /*0460*/  I2FP.F32.U32 R9, UR8 ;  /* 0x0000000800097c45 */ /* 0x001fe40008201000 */
[----:B------:R-:W-:-:S03]  /*0470*/  LEA.HI R7, R7, R0, RZ, 0x2 ;  /* 0x0000000007077211 */ /* 0x000fc600078f10ff */
[----:B------:R-:W-:Y:S01]  /*0480*/  FMUL R9, R9, UR4 ;  /* 0x0000000409097c20 */ /* 0x000fe20008400000 */
[----:B------:R-:W-:Y:S01]  /*0490*/  LOP3.LUT R7, R7, 0xfffffffc, RZ, 0xc0, !PT ;  /* 0xfffffffc07077812 */ /* 0x000fe200078ec0ff */
[----:B------:R-:W-:Y:S01]  /*04a0*/  VOTEU.ALL UP0, P0 ;  /* 0x00000000003f7886 */ /* 0x000fe20000000000 */
[----:B-1----:R-:W-:Y:S01]  /*04b0*/  I2FP.F32.U32 R11, R4 ;  /* 0x00000004000b7245 */ /* 0x002fe20000201000 */
[----:B------:R-:W-:Y:S01]  /*04c0*/  ULDC UR4, c[0x0][0x154] ;  /* 0x0000550000047ab9 */ /* 0x000fe20000000800 */
[----:B------:R-:W-:Y:S01]  /*04d0*/  VOTEU.ALL UP1, P0 ;  /* 0x00000000003f7886 */ /* 0x000fe20000020000 */
[----:B------:R-:W-:Y:S01]  /*04e0*/  IMAD.IADD R7, R0, 0x1, -R7 ;  /* 0x0000000100077824 */ /* 0x000fe200078e0a07 */
[----:B------:R-:W0:Y:S01]  /*04f0*/  F2I.U32.TRUNC.NTZ R9, R9 ;  /* 0x0000000900097305 */ /* 0x000e22000020f000 */
[----:B------:R-:W1:Y:S01]  /*0500*/  @!UP0 S2UR UR7, SR_CgaCtaId ;  /* 0x00000000000789c3 */ /* 0x000e620000008800 */
[----:B------:R-:W-:Y:S01]  /*0510*/  @!UP0 UMOV UR6, 0x400 ;  /* 0x0000040000068882 */ /* 0x000fe20000000000 */
[----:B------:R-:W-:Y:S01]  /*0520*/  IMAD R8, R8, 0x4, R7 ;  /* 0x0000000408087824 */ /* 0x000fe200078e0207 */
[----:B---3--:R-:W-:-:S04]  /*0530*/  ISETP.EQ.U32.AND P2, PT, R12, 0x1, PT ;  /* 0x000000010c00780c */ /* 0x008fc80003f42070 */
[----:B------:R-:W-:-:S04]  /*0540*/  SHF.R.S32.HI R3, RZ, 0x1f, R8 ;  /* 0x0000001fff037819 */ /* 0x000fc80000011408 */
[----:B------:R-:W-:Y:S01]  /*0550*/  LEA.HI R0, R3, R8, RZ, 0x2 ;  /* 0x0000000803007211 */ /* 0x000fe200078f10ff */
[----:B0-----:R-:W-:-:S03]  /*0560*/  IMAD.MOV R7, RZ, RZ, -R9 ;  /* 0x000000ffff077224 */ /* 0x001fc600078e0a09 */
[----:B------:R-:W-:Y:S01]  /*0570*/  LOP3.LUT R9, R0, 0xfffffffc, RZ, 0xc0, !PT ;  /* 0xfffffffc00097812 */ /* 0x000fe200078ec0ff */
[----:B--2---:R-:W-:Y:S02]  /*0580*/  IMAD R3, R10, R7, UR8 ;  /* 0x000000080a037e24 */ /* 0x004fe4000f8e0207 */
[----:B------:R-:W-:Y:S02]  /*0590*/  FMUL R10, R11, UR4 ;  /* 0x000000040b0a7c20 */ /* 0x000fe40008400000 */
[C---:B------:R-:W-:Y:S01]  /*05a0*/  IMAD.IADD R0, R8.reuse, 0x1, -R9 ;  /* 0x0000000108007824 */ /* 0x040fe200078e0a09 */
[----:B------:R-:W0:Y:S01]  /*05b0*/  LDC R7, c[0x0][0x148] ;  /* 0x00005200ff077b82 */ /* 0x000e220000000800 */
[----:B------:R-:W-:Y:S01]  /*05c0*/  SHF.R.S32.HI R9, RZ, 0x1f, R2 ;  /* 0x0000001fff097819 */ /* 0x000fe20000011402 */
[----:B------:R-:W-:Y:S01]  /*05d0*/  IMAD.SHL.U32 R11, R8, 0x4, RZ ;  /* 0x00000004080b7824 */ /* 0x000fe200078e00ff */
[----:B------:R-:W-:Y:S01]  /*05e0*/  UMOV UR4, 0x20 ;  /* 0x0000002000047882 */ /* 0x000fe20000000000 */
[----:B------:R-:W-:Y:S01]  /*05f0*/  ISETP.NE.AND P4, PT, R0, R3, PT ;  /* 0x000000030000720c */ /* 0x000fe20003f85270 */
[----:B------:R-:W2:Y:S01]  /*0600*/  F2I.U32.TRUNC.NTZ R10, R10 ;  /* 0x0000000a000a7305 */ /* 0x000ea2000020f000 */
[----:B------:R-:W-:Y:S01]  /*0610*/  LEA.HI R9, R9, R2, RZ, 0x2 ;  /* 0x0000000209097211 */ /* 0x000fe200078f10ff */
[----:B------:R-:W-:-:S04]  /*0620*/  @!UP0 UIADD3 UR4, -UR4, 0x100000, URZ ;  /* 0x0010000004048890 */ /* 0x000fc8000fffe13f */
[----:B------:R-:W-:Y:S02]  /*0630*/  @!UP0 USHF.L.U32 UR5, UR4, 0xb, URZ ;  /* 0x0000000b04058899 */ /* 0x000fe4000800063f */
[----:B------:R-:W-:Y:S01]  /*0640*/  @!UP0 USHF.L.U32 UR4, UR4, 0x1, URZ ;  /* 0x0000000104048899 */ /* 0x000fe2000800063f */
[----:B------:R-:W-:Y:S01]  /*0650*/  LOP3.LUT R22, R8, 0xc, R11, 0x78, !PT ;  /* 0x0000000c08167812 */ /* 0x000fe200078e780b */
[----:B-1----:R-:W-:Y:S01]  /*0660*/  @!UP0 ULEA UR6, UR7, UR6, 0x18 ;  /* 0x0000000607068291 */ /* 0x002fe2000f8ec03f */
[----:B------:R-:W-:Y:S01]  /*0670*/  LOP3.LUT R9, R9, 0xfffffffc, RZ, 0xc0, !PT ;  /* 0xfffffffc09097812 */ /* 0x000fe200078ec0ff */
[----:B------:R-:W-:Y:S01]  /*0680*/  VOTEU.ALL UP0, P0 ;  /* 0x00000000003f7886 */ /* 0x000fe20000000000 */
[----:B------:R-:W-:Y:S01]  /*0690*/  LOP3.LUT P0, RZ, R6, 0x7, RZ, 0xc0, !PT ;  /* 0x0000000706ff7812 */ /* 0x000fe2000780c0ff */
[----:B------:R-:W-:Y:S02]  /*06a0*/  VIADD R6, R5, 0xffffffff ;  /* 0xffffffff05067836 */ /* 0x000fe40000000000 */
[----:B------:R-:W-:Y:S01]  /*06b0*/  IMAD.IADD R0, R2, 0x1, -R9 ;  /* 0x0000000102007824 */ /* 0x000fe200078e0a09 */
[----:B------:R-:W-:-:S02]  /*06c0*/  ISETP.LT.U32.AND P0, PT, R22, 0x10, !P0 ;  /* 0x000000101600780c */ /* 0x000fc40004701070 */
[----:B------:R-:W-:Y:S01]  /*06d0*/  @P4 SHF.R.S32.HI R9, RZ, 0x1f, R22 ;  /* 0x0000001fff094819 */ /* 0x000fe20000011416 */
[----:B--2---:R-:W-:Y:S01]  /*06e0*/  IMAD.MOV R21, RZ, RZ, -R10 ;  /* 0x000000ffff157224 */ /* 0x004fe200078e0a0a */
[C---:B------:R-:W-:Y:S01]  /*06f0*/  ISETP.NE.AND P1, PT, R0.reuse, 0x3, PT ;  /* 0x000000030000780c */ /* 0x040fe20003f25270 */
[----:B------:R-:W1:Y:S02]  /*0700*/  FENCE.VIEW.ASYNC.S ;  /* 0x00000000000073c6 */ /* 0x000e640000000000 */
[----:B-1----:R1:W2:Y:S01]  /*0710*/  @!UP0 SYNCS.EXCH.64 URZ, [UR6+0x60], UR4 ;  /* 0x00006004063f85b2 */ /* 0x0022a20008000100 */
[----:B------:R-:W-:Y:S01]  /*0720*/  @P4 LEA.HI R9, R9, R22, RZ, 0x2 ;  /* 0x0000001609094211 */ /* 0x000fe200078f10ff */
[----:B0-----:R-:W-:Y:S01]  /*0730*/  IMAD R2, R7, R21, R4 ;  /* 0x0000001507027224 */ /* 0x001fe200078e0204 */
[----:B------:R-:W-:Y:S02]  /*0740*/  ISETP.EQ.OR P1, PT, R0, RZ, !P1 ;  /* 0x000000ff0000720c */ /* 0x000fe40004f22670 */
[----:B------:R-:W-:-:S02]  /*0750*/  @P4 SHF.R.S32.HI R9, RZ, 0x2, R9 ;  /* 0x00000002ff094819 */ /* 0x000fc40000011409 */
[----:B------:R-:W-:Y:S02]  /*0760*/  ISETP.EQ.AND P1, PT, R5, RZ, P1 ;  /* 0x000000ff0500720c */ /* 0x000fe40000f22270 */
[----:B------:R-:W-:Y:S02]  /*0770*/  @P4 ISETP.NE.AND P5, PT, R9, R2, PT ;  /* 0x000000020900420c */ /* 0x000fe40003fa5270 */
[----:B------:R-:W-:Y:S02]  /*0780*/  ISETP.GE.U32.AND P6, PT, R6, 0x2, PT ;  /* 0x000000020600780c */ /* 0x000fe40003fc6070 */
[----:B------:R-:W-:Y:S02]  /*0790*/  SEL R2, RZ, 0x1, !P0 ;  /* 0x00000001ff027807 */ /* 0x000fe40004000000 */
[----:B------:R-:W-:Y:S01]  /*07a0*/  @P4 SEL R23, RZ, 0x1, P5 ;  /* 0x00000001ff174807 */ /* 0x000fe20002800000 */
[----:B------:R1:W0:Y:S01]  /*07b0*/  @!UP1 SYNCS.EXCH.64 URZ, [UR6+0x68], UR4 ;  /* 0x00006804063f95b2 */ /* 0x0002220008000100 */
[----:B------:R-:W-:Y:S01]  /*07c0*/  SEL R19, RZ, 0x1, !P1 ;  /* 0x00000001ff137807 */ /* 0x000fe20004800000 */
[----:B------:R-:W-:Y:S01]  /*07d0*/  NOP ;  /* 0x0000000000007918 */ /* 0x000fe20000000000 */
[----:B------:R-:W-:-:S02]  /*07e0*/  LOP3.LUT R23, R23, R2, RZ, 0xc0, !PT ;  /* 0x0000000217177212 */ /* 0x000fc400078ec0ff */
[----:B------:R-:W-:Y:S01]  /*07f0*/  SEL R19, R19, 0x2, P6 ;  /* 0x0000000213137807 */ /* 0x000fe20003000000 */
[----:B-12---:R-:W-:Y:S06]  /*0800*/  @!P2 BRA `(.L_x_3) ;  /* 0x000000000008a947 */ /* 0x006fec0003800000 */
[----:B0---4-:R-:W-:Y:S01]  /*0810*/  UCGABAR_ARV ;  /* 0x00000000000079c7 */ /* 0x011fe20008000000 */
[----:B------:R-:W-:Y:S05]  /*0820*/  BRA `(.L_x_4) ;  /* 0x0000000000047947 */ /* 0x000fea0003800000 */
.L_x_3:
[----:B0---4-:R-:W-:Y:S01]  /*0830*/  NOP ;  /* 0x0000000000007918 */ /* 0x011fe20000000000 */
.L_x_4:
[----:B------:R-:W0:Y:S01]  /*0840*/  LDC R2, c[0x0][0x65c] ;  /* 0x00019700ff027b82 */ /* 0x000e220000000800 */
[----:B------:R-:W-:Y:S01]  /*0850*/  LOP3.LUT R5, R5, 0xfffff7ff, RZ, 0xc0, !PT ;  /* 0xfffff7ff05057812 */ /* 0x000fe200078ec0ff */
[----:B------:R-:W-:Y:S02]  /*0860*/  IMAD.U32 R8, RZ, RZ, UR8 ;  /* 0x00000008ff087e24 */ /* 0x000fe4000f8e00ff */
[----:B------:R-:W-:Y:S01]  /*0870*/  IMAD.MOV.U32 R9, RZ, RZ, RZ ;  /* 0x000000ffff097224 */ /* 0x000fe200078e00ff */
[----:B0-----:R-:W-:-:S13]  /*0880*/  ISETP.NE.AND P1, PT, R2, 0x1, PT ;  /* 0x000000010200780c */ /* 0x001fda0003f25270 */
[----:B------:R-:W0:Y:S01]  /*0890*/  @P1 LDC R17, c[0x0][0x10] ;  /* 0x00000400ff111b82 */ /* 0x000e220000000800 */
[----:B------:R-:W-:Y:S01]  /*08a0*/  @P1 LOP3.LUT R5, R5, 0x800, RZ, 0xfc, !PT ;  /* 0x0000080005051812 */ /* 0x000fe200078efcff */
[----:B------:R-:W-:Y:S02]  /*08b0*/  @P1 IMAD.MOV.U32 R5, RZ, RZ, RZ ;  /* 0x000000ffff051224 */ /* 0x000fe400078e00ff */
[----:B------:R-:W-:-:S04]  /*08c0*/  @P1 IMAD.MOV.U32 R13, RZ, RZ, RZ ;  /* 0x000000ffff0d1224 */ /* 0x000fc800078e00ff */
[----:B------:R-:W1:Y:S01]  /*08d0*/  @!P1 LDC R11, c[0x0][0xc] ;  /* 0x00000300ff0b9b82 */ /* 0x000e620000000800 */
[----:B0-----:R-:W-:-:S04]  /*08e0*/  @P1 IMAD.WIDE.U32 R16, R17, UR8, R4 ;  /* 0x0000000811101c25 */ /* 0x001fc8000f8e0004 */
[----:B------:R-:W-:Y:S02]  /*08f0*/  @P1 IMAD.IADD R17, R17, 0x1, R13 ;  /* 0x0000000111111824 */ /* 0x000fe400078e020d */
[----:B-1----:R-:W-:-:S04]  /*0900*/  @!P1 IMAD.WIDE.U32 R8, R4, R11, R8 ;  /* 0x0000000b04089225 */ /* 0x002fc800078e0008 */
[----:B------:R-:W-:Y:S02]  /*0910*/  @!P1 IMAD.MOV.U32 R16, RZ, RZ, R8 ;  /* 0x000000ffff109224 */ /* 0x000fe400078e0008 */
[----:B------:R-:W-:Y:S01]  /*0920*/  @!P1 IMAD.MOV.U32 R17, RZ, RZ, R9 ;  /* 0x000000ffff119224 */ /* 0x000fe200078e0009 */
[----:B------:R-:W-:Y:S06]  /*0930*/  @!P2 BRA `(.L_x_5) ;  /* 0x00000000000ca947 */ /* 0x000fec0003800000 */
[----:B------:R-:W-:Y:S01]  /*0940*/  UCGABAR_WAIT ;  /* 0x0000000000007dc7 */ /* 0x000fe20008000000 */
[----:B------:R-:W-:Y:S01]  /*0950*/  CCTL.IVALL ;  /* 0x00000000ff00798f */ /* 0x000fe20002000000 */
[----:B------:R-:W-:Y:S05]  /*0960*/  BRA `(.L_x_6) ;  /* 0x0000000000047947 */ /* 0x000fea0003800000 */
.L_x_5:
[----:B------:R-:W-:Y:S06]  /*0970*/  BAR.SYNC.DEFER_BLOCKING 0x0 ;  /* 0x0000000000007b1d */ /* 0x000fec0000010000 */
.L_x_6:
[----:B------:R-:W-:Y:S05]  /*0980*/  @!P3 BRA `(.L_x_7) ;  /* 0x000000680070b947 */ /* 0x000fea0003800000 */
[----:B------:R-:W-:-:S13]  /*0990*/  ISETP.GT.U32.AND P0, PT, R6, 0x1, PT ;  /* 0x000000010600780c */ /* 0x000fda0003f04070 */
[----:B------:R-:W-:Y:S05]  /*09a0*/  @P0 EXIT ;  /* 0x000000000000094d */ /* 0x000fea0003800000 */
[----:B------:R-:W-:Y:S01]  /*09b0*/  ULDC.64 UR4, c[0x0][0x650] ;  /* 0x0001940000047ab9 */ /* 0x000fe20000000a00 */
[----:B------:R-:W-:Y:S01]  /*09c0*/  PRMT R0, RZ, 0x7610, R0 ;  /* 0x00007610ff007816 */ /* 0x000fe20000000000 */
[----:B------:R-:W-:Y:S01]  /*09d0*/  IMAD.MOV.U32 R102, RZ, RZ, -0x1 ;  /* 0xffffffffff667424 */ /* 0x000fe200078e00ff */
[----:B------:R-:W-:Y:S01]  /*09e0*/  ISETP.GE.U32.AND P0, PT, R16, UR4, PT ;  /* 0x0000000410007c0c */ /* 0x000fe2000bf06070 */
[----:B------:R-:W-:Y:S02]  /*09f0*/  IMAD.MOV.U32 R92, RZ, RZ, -0x1 ;  /* 0xffffffffff5c7424 */ /* 0x000fe400078e00ff */
[----:B------:R-:W-:Y:S01]  /*0a00*/  IMAD.MOV.U32 R89, RZ, RZ, -0x1 ;  /* 0xffffffffff597424 */ /* 0x000fe200078e00ff */
[----:B------:R-:W-:-:S13]  /*0a10*/  ISETP.GE.U32.AND.EX P0, PT, R17, UR5, PT, P0 ;  /* 0x0000000511007c0c */ /* 0x000fda000bf06100 */
[----:B------:R-:W-:Y:S05]  /*0a20*/  @P0 BRA `(.L_x_8) ;  /* 0x0000000400280947 */ /* 0x000fea0003800000 */
[----:B------:R-:W0:Y:S01]  /*0a30*/  LDC.64 R24, c[0x0][0x628] ;  /* 0x00018a00ff187b82 */ /* 0x000e220000000a00 */
[----:B------:R-:W-:Y:S02]  /*0a40*/  IMAD.MOV.U32 R8, RZ, RZ, R16 ;  /* 0x000000ffff087224 */ /* 0x000fe400078e0010 */
[----:B------:R-:W-:-:S05]  /*0a50*/  IMAD.MOV.U32 R9, RZ, RZ, R17 ;  /* 0x000000ffff097224 */ /* 0x000fca00078e0011 */
[----:B------:R-:W1:Y:S08]  /*0a60*/  LDC R0, c[0x0][0x630] ;  /* 0x00018c00ff007b82 */ /* 0x000e700000000800 */
[----:B------:R-:W2:Y:S01]  /*0a70*/  LDC.64 R26, c[0x0][0x620] ;  /* 0x00018800ff1a7b82 */ /* 0x000ea20000000a00 */
[----:B0-----:R-:W-:-:S04]  /*0a80*/  ISETP.NE.U32.AND P0, PT, R24, RZ, PT ;  /* 0x000000ff1800720c */ /* 0x001fc80003f05070 */
[----:B------:R-:W-:-:S13]  /*0a90*/  ISETP.NE.AND.EX P0, PT, R25, RZ, PT, P0 ;  /* 0x000000ff1900720c */ /* 0x000fda0003f05300 */
[----:B-12---:R-:W-:Y:S05]  /*0aa0*/  @!P0 BRA `(.L_x_9) ;  /* 0x0000000000288947 */ /* 0x006fea0003800000 */
[----:B------:R-:W0:Y:S02]  /*0ab0*/  LDC R13, c[0x0][0x634] ;  /* 0x00018d00ff0d7b82 */ /* 0x000e240000000800 */
[----:B0-----:R-:W-:-:S05]  /*0ac0*/  IADD3 R13, P0, R16, R13, RZ ;  /* 0x0000000d100d7210 */ /* 0x001fca0007f1e0ff */
[----:B------:R-:W-:-:S04]  /*0ad0*/  IMAD.X R15, RZ, RZ, R17, P0 ;  /* 0x000000ffff0f7224 */ /* 0x000fc800000e0611 */
[----:B------:R-:W-:-:S04]  /*0ae0*/  IMAD.WIDE.U32 R8, R15, R24, RZ ;  /* 0x000000180f087225 */ /* 0x000fc800078e00ff */
[----:B------:R-:W-:-:S04]  /*0af0*/  IMAD.WIDE.U32 R10, P0, R13, R25, R8 ;  /* 0x000000190d0a7225 */ /* 0x000fc80007800008 */
[----:B------:R-:W-:-:S04]  /*0b00*/  IMAD.WIDE.U32 R8, R13, R24, RZ ;  /* 0x000000180d087225 */ /* 0x000fc800078e00ff */
[----:B------:R-:W-:Y:S01]  /*0b10*/  IMAD.X R13, RZ, RZ, RZ, P0 ;  /* 0x000000ffff0d7224 */ /* 0x000fe200000e06ff */
[----:B------:R-:W-:Y:S01]  /*0b20*/  IADD3 RZ, P0, R9, R10, RZ ;  /* 0x0000000a09ff7210 */ /* 0x000fe20007f1e0ff */
[----:B------:R-:W-:-:S04]  /*0b30*/  IMAD.MOV.U32 R12, RZ, RZ, R11 ;  /* 0x000000ffff0c7224 */ /* 0x000fc800078e000b */
[----:B------:R-:W-:-:S08]  /*0b40*/  IMAD.WIDE.U32.X R8, R15, R25, R12, P0 ;  /* 0x000000190f087225 */ /* 0x000fd000000e040c */
.L_x_9:
[----:B------:R-:W0:Y:S01]  /*0b50*/  LDC.64 R24, c[0x0][0x640] ;  /* 0x00019000ff187b82 */ /* 0x000e220000000a00 */
[-CC-:B------:R-:W-:Y:S01]  /*0b60*/  SHF.R.U64 R89, R8, R0.reuse, R9.reuse ;  /* 0x0000000008597219 */ /* 0x180fe20000001209 */
[----:B------:R-:W-:Y:S01]  /*0b70*/  IMAD R30, R7, R21, R4 ;  /* 0x00000015071e7224 */ /* 0x000fe200078e0204 */
[----:B------:R-:W-:Y:S01]  /*0b80*/  SHF.R.U32.HI R0, RZ, R0, R9 ;  /* 0x00000000ff007219 */ /* 0x000fe20000011609 */
[----:B------:R-:W-:Y:S01]  /*0b90*/  IMAD.MOV.U32 R21, RZ, RZ, 0x1 ;  /* 0x00000001ff157424 */ /* 0x000fe200078e00ff */
[----:B------:R-:W-:-:S03]  /*0ba0*/  IADD3 R5, P0, RZ, -R89, RZ ;  /* 0x80000059ff057210 */ /* 0x000fc60007f1e0ff */
[----:B------:R-:W1:Y:S02]  /*0bb0*/  LDC R6, c[0x0][0x618] ;  /* 0x00018600ff067b82 */ /* 0x000e640000000800 */
[----:B------:R-:W-:-:S04]  /*0bc0*/  IMAD.X R9, RZ, RZ, ~R0, P0 ;  /* 0x000000ffff097224 */ /* 0x000fc800000e0e00 */
[-C--:B------:R-:W-:Y:S02]  /*0bd0*/  IMAD R0, R9, R26.reuse, RZ ;  /* 0x0000001a09007224 */ /* 0x080fe400078e02ff */
[----:B------:R-:W2:Y:S01]  /*0be0*/  LDC R11, c[0x0][0x608] ;  /* 0x00018200ff0b7b82 */ /* 0x000ea20000000800 */
[----:B------:R-:W-:-:S04]  /*0bf0*/  IMAD.WIDE.U32 R8, R5, R26, R16 ;  /* 0x0000001a05087225 */ /* 0x000fc800078e0010 */
[----:B------:R-:W-:-:S03]  /*0c00*/  IMAD R5, R5, R27, R0 ;  /* 0x0000001b05057224 */ /* 0x000fc600078e0200 */
[----:B------:R-:W3:Y:S01]  /*0c10*/  LDC R12, c[0x0][0x658] ;  /* 0x00019600ff0c7b82 */ /* 0x000ee20000000800 */
[----:B0-----:R-:W-:Y:S01]  /*0c20*/  ISETP.NE.U32.AND P0, PT, R24, RZ, PT ;  /* 0x000000ff1800720c */ /* 0x001fe20003f05070 */
[----:B------:R-:W-:Y:S02]  /*0c30*/  IMAD.IADD R5, R9, 0x1, R5 ;  /* 0x0000000109057824 */ /* 0x000fe400078e0205 */
[----:B------:R-:W-:Y:S01]  /*0c40*/  IMAD.MOV.U32 R9, RZ, RZ, -0x1 ;  /* 0xffffffffff097424 */ /* 0x000fe200078e00ff */
[----:B------:R-:W-:-:S03]  /*0c50*/  ISETP.NE.AND.EX P0, PT, R25, RZ, PT, P0 ;  /* 0x000000ff1900720c */ /* 0x000fc60003f05300 */
[----:B------:R-:W0:Y:S01]  /*0c60*/  LDC R15, c[0x0][0x600] ;  /* 0x00018000ff0f7b82 */ /* 0x000e220000000800 */
[-CC-:B-1----:R-:W-:Y:S02]  /*0c70*/  SHF.R.U64 R13, R8, R6.reuse, R5.reuse ;  /* 0x00000006080d7219 */ /* 0x182fe40000001205 */
[----:B------:R-:W-:-:S05]  /*0c80*/  SHF.R.U32.HI R0, RZ, R6, R5 ;  /* 0x00000006ff007219 */ /* 0x000fca0000011605 */
[----:B------:R-:W1:Y:S01]  /*0c90*/  LDC R14, c[0x0][0x648] ;  /* 0x00019200ff0e7b82 */ /* 0x000e620000000800 */
[-CC-:B--2---:R-:W-:Y:S02]  /*0ca0*/  SHF.R.U64 R27, R13, R11.reuse, R0.reuse ;  /* 0x0000000b0d1b7219 */ /* 0x184fe40000001200 */
[----:B------:R-:W-:-:S05]  /*0cb0*/  SHF.R.U32.HI R5, RZ, R11, R0 ;  /* 0x0000000bff057219 */ /* 0x000fca0000011600 */
[----:B------:R-:W2:Y:S01]  /*0cc0*/  LDC R20, c[0x0][0x638] ;  /* 0x00018e00ff147b82 */ /* 0x000ea20000000800 */
[-CC-:B---3--:R-:W-:Y:S02]  /*0cd0*/  SHF.R.U64 R28, R27, R12.reuse, R5.reuse ;  /* 0x0000000c1b1c7219 */ /* 0x188fe40000001205 */
[-C--:B------:R-:W-:Y:S02]  /*0ce0*/  SHF.L.U32 R0, R9, R12.reuse, RZ ;  /* 0x0000000c09007219 */ /* 0x080fe400000006ff */
[----:B------:R-:W-:Y:S01]  /*0cf0*/  SHF.R.U32.HI R5, RZ, R12, R5 ;  /* 0x0000000cff057219 */ /* 0x000fe20000011605 */
[----:B------:R-:W-:Y:S01]  /*0d00*/  IMAD.MOV.U32 R4, RZ, RZ, R28 ;  /* 0x000000ffff047224 */ /* 0x000fe200078e001c */
[----:B------:R-:W-:Y:S01]  /*0d10*/  LOP3.LUT R10, RZ, R0, RZ, 0x33, !PT ;  /* 0x00000000ff0a7212 */ /* 0x000fe200078e33ff */
[----:B------:R-:W3:Y:S01]  /*0d20*/  LDC R26, c[0x0][0x610] ;  /* 0x00018400ff1a7b82 */ /* 0x000ee20000000800 */
[----:B------:R-:W-:Y:S05]  /*0d30*/  @!P0 BRA `(.L_x_10) ;  /* 0x0000000000288947 */ /* 0x000fea0003800000 */
[----:B------:R-:W4:Y:S02]  /*0d40*/  LDC R9, c[0x0][0x64c] ;  /* 0x00019300ff097b82 */ /* 0x000f240000000800 */
[----:B----4-:R-:W-:-:S05]  /*0d50*/  IADD3 R9, P0, R28, R9, RZ ;  /* 0x000000091c097210 */ /* 0x010fca0007f1e0ff */
        /* <DEDUP_REMOVED lines=8> */
.L_x_10:
[----:B-1----:R-:W-:Y:S01]  /*0de0*/  SHF.R.U64 R4, R4, R14, R5 ;  /* 0x0000000e04047219 */ /* 0x002fe20000001205 */
[----:B0-----:R-:W-:Y:S01]  /*0df0*/  VIADD R6, R15, 0xffffffff ;  /* 0xffffffff0f067836 */ /* 0x001fe20000000000 */
[----:B------:R-:W-:Y:S02]  /*0e00*/  SHF.L.U32 R0, R21, R12, RZ ;  /* 0x0000000c15007219 */ /* 0x000fe400000006ff */
[----:B------:R-:W-:Y:S01]  /*0e10*/  LOP3.LUT R5, R27, R10, RZ, 0xc0, !PT ;  /* 0x0000000a1b057212 */ /* 0x000fe200078ec0ff */
[----:B------:R-:W-:Y:S01]  /*0e20*/  IMAD.MOV R7, RZ, RZ, -R4 ;  /* 0x000000ffff077224 */ /* 0x000fe200078e0a04 */
[----:B------:R-:W-:Y:S02]  /*0e30*/  SEL R3, R3, R30, !P1 ;  /* 0x0000001e03037207 */ /* 0x000fe40004800000 */
[----:B------:R-:W-:Y:S01]  /*0e40*/  LOP3.LUT R6, R13, R6, RZ, 0xc0, !PT ;  /* 0x000000060d067212 */ /* 0x000fe200078ec0ff */
[----:B------:R-:W-:Y:S02]  /*0e50*/  IMAD R4, R0, R4, R5 ;  /* 0x0000000400047224 */ /* 0x000fe400078e0205 */
[----:B--2---:R-:W-:-:S02]  /*0e60*/  IMAD R0, R7, R20, R28 ;  /* 0x0000001407007224 */ /* 0x004fc400078e021c */
[----:B---3--:R-:W-:Y:S02]  /*0e70*/  IMAD R3, R4, R26, R3 ;  /* 0x0000001a04037224 */ /* 0x008fe400078e0203 */
[----:B------:R-:W-:Y:S02]  /*0e80*/  IMAD R102, R0, R15, R6 ;  /* 0x0000000f00667224 */ /* 0x000fe400078e0206 */
[----:B------:R-:W-:-:S03]  /*0e90*/  IMAD.MOV.U32 R4, RZ, RZ, 0x1 ;  /* 0x00000001ff047424 */ /* 0x000fc600078e00ff */
[----:B------:R-:W-:Y:S02]  /*0ea0*/  SEL R92, R102, R3, !P1 ;  /* 0x00000003665c7207 */ /* 0x000fe40004800000 */
[----:B------:R-:W-:Y:S02]  /*0eb0*/  PRMT R0, R4, 0x7610, R0 ;  /* 0x0000761004007816 */ /* 0x000fe40000000000 */
[----:B------:R-:W-:-:S07]  /*0ec0*/  SEL R102, R3, R102, !P1 ;  /* 0x0000006603667207 */ /* 0x000fce0004800000 */
.L_x_8:
[----:B------:R-:W-:-:S08]  /*0ed0*/  NOP ;  /* 0x0000000000007918 */ /* 0x000fd00000000000 */
[----:B------:R-:W0:Y:S02]  /*0ee0*/  USETMAXREG.TRY_ALLOC.CTAPOOL UP0, 0xe8 ;  /* 0x000000e8000079c8 */ /* 0x000e240008000600 */
[----:B0-----:R-:W-:-:S13]  /*0ef0*/  PLOP3.LUT P0, PT, PT, PT, UP0, 0x80, 0x0 ;  /* 0x000000000000781c */ /* 0x001fda0003f0f008 */
[----:B------:R-:W-:Y:S05]  /*0f00*/  @!P0 BRA `(.L_x_8) ;  /* 0xfffffffc00f08947 */ /* 0x000fea000383ffff */
[----:B------:R-:W-:Y:S01]  /*0f10*/  ULDC.64 UR4, c[0x0][0x598] ;  /* 0x0001660000047ab9 */ /* 0x000fe20000000a00 */
[----:B------:R-:W-:Y:S01]  /*0f20*/  ULDC.64 UR36, c[0x0][0x208] ;  /* 0x0000820000247ab9 */ /* 0x000fe20000000a00 */
[----:B------:R-:W-:-:S04]  /*0f30*/  ISETP.NE.U32.AND P0, PT, RZ, UR4, PT ;  /* 0x00000004ff007c0c */ /* 0x000fc8000bf05070 */
[----:B------:R-:W-:-:S13]  /*0f40*/  ISETP.NE.AND.EX P0, PT, RZ, UR5, PT, P0 ;  /* 0x00000005ff007c0c */ /* 0x000fda000bf05300 */
[----:B------:R-:W-:Y:S05]  /*0f50*/  @!P0 BRA `(.L_x_11) ;  /* 0x00000000001c8947 */ /* 0x000fea0003800000 */
[----:B------:R-:W0:Y:S02]  /*0f60*/  LDC.64 R4, c[0x0][0x598] ;  /* 0x00016600ff047b82 */ /* 0x000e240000000a00 */
[----:B0-----:R-:W2:Y:S02]  /*0f70*/  LDG.E.64 R4, desc[UR36][R4.64] ;  /* 0x0000002404047981 */ /* 0x001ea4000c1e1b00 */
[----:B--2---:R-:W-:-:S04]  /*0f80*/  ISETP.NE.U32.AND P0, PT, R4, RZ, PT ;  /* 0x000000ff0400720c */ /* 0x004fc80003f05070 */
[----:B------:R-:W-:-:S13]  /*0f90*/  ISETP.NE.AND.EX P0, PT, R5, RZ, PT, P0 ;  /* 0x000000ff0500720c */ /* 0x000fda0003f05300 */
[----:B------:R-:W-:Y:S05]  /*0fa0*/  @!P0 BRA `(.L_x_11) ;  /* 0x0000000000088947 */ /* 0x000fea0003800000 */
[----:B------:R0:W5:Y:S01]  /*0fb0*/  LD.E R88, desc[UR36][R4.64] ;  /* 0x0000002404587980 */ /* 0x000162000c101900 */
[----:B------:R-:W-:Y:S05]  /*0fc0*/  BRA `(.L_x_12) ;  /* 0x0000000000247947 */ /* 0x000fea0003800000 */
.L_x_11:
[----:B------:R-:W-:Y:S02]  /*0fd0*/  ULDC.64 UR4, c[0x0][0x588] ;  /* 0x0001620000047ab9 */ /* 0x000fe40000000a00 */
[----:B------:R-:W-:-:S04]  /*0fe0*/  ISETP.NE.U32.AND P0, PT, RZ, UR4, PT ;  /* 0x00000004ff007c0c */ /* 0x000fc8000bf05070 */
[----:B------:R-:W-:-:S13]  /*0ff0*/  ISETP.NE.AND.EX P0, PT, RZ, UR5, PT, P0 ;  /* 0x00000005ff007c0c */ /* 0x000fda000bf05300 */
[----:B------:R-:W-:Y:S05]  /*1000*/  @!P0 BRA `(.L_x_13) ;  /* 0x00000000000c8947 */ /* 0x000fea0003800000 */
[----:B------:R-:W0:Y:S02]  /*1010*/  LDC.64 R4, c[0x0][0x588] ;  /* 0x00016200ff047b82 */ /* 0x000e240000000a00 */
[----:B0-----:R1:W5:Y:S01]  /*1020*/  LDG.E R88, desc[UR36][R4.64] ;  /* 0x0000002404587981 */ /* 0x001362000c1e1900 */
[----:B------:R-:W-:Y:S05]  /*1030*/  BRA `(.L_x_12) ;  /* 0x0000000000087947 */ /* 0x000fea0003800000 */
.L_x_13:
[----:B------:R-:W-:Y:S02]  /*1040*/  ULDC UR4, c[0x0][0x580] ;  /* 0x0001600000047ab9 */ /* 0x000fe40000000800 */
[----:B------:R-:W-:-:S07]  /*1050*/  IMAD.U32 R88, RZ, RZ, UR4 ;  /* 0x00000004ff587e24 */ /* 0x000fce000f8e00ff */
.L_x_12:
[----:B------:R-:W-:Y:S02]  /*1060*/  ULDC.64 UR4, c[0x0][0x5a0] ;  /* 0x0001680000047ab9 */ /* 0x000fe40000000a00 */
[----:B------:R-:W-:-:S04]  /*1070*/  ISETP.NE.U32.AND P0, PT, RZ, UR4, PT ;  /* 0x00000004ff007c0c */ /* 0x000fc8000bf05070 */
[----:B------:R-:W-:-:S13]  /*1080*/  ISETP.NE.AND.EX P0, PT, RZ, UR5, PT, P0 ;  /* 0x00000005ff007c0c */ /* 0x000fda000bf05300 */
[----:B------:R-:W-:Y:S05]  /*1090*/  @!P0 BRA `(.L_x_14) ;  /* 0x00000000001c8947 */ /* 0x000fea0003800000 */
[----:B01----:R-:W0:Y:S02]  /*10a0*/  LDC.64 R4, c[0x0][0x5a0] ;  /* 0x00016800ff047b82 */ /* 0x003e240000000a00 */
[----:B0-----:R-:W2:Y:S02]  /*10b0*/  LDG.E.64 R4, desc[UR36][R4.64] ;  /* 0x0000002404047981 */ /* 0x001ea4000c1e1b00 */
[----:B--2---:R-:W-:-:S04]  /*10c0*/  ISETP.NE.U32.AND P0, PT, R4, RZ, PT ;  /* 0x000000ff0400720c */ /* 0x004fc80003f05070 */
[----:B------:R-:W-:-:S13]  /*10d0*/  ISETP.NE.AND.EX P0, PT, R5, RZ, PT, P0 ;  /* 0x000000ff0500720c */ /* 0x000fda0003f05300 */
[----:B------:R-:W-:Y:S05]  /*10e0*/  @!P0 BRA `(.L_x_14) ;  /* 0x0000000000088947 */ /* 0x000fea0003800000 */
[----:B------:R0:W5:Y:S01]  /*10f0*/  LD.E R90, desc[UR36][R4.64] ;  /* 0x00000024045a7980 */ /* 0x000162000c101900 */
[----:B------:R-:W-:Y:S05]  /*1100*/  BRA `(.L_x_15) ;  /* 0x0000000000247947 */ /* 0x000fea0003800000 */
.L_x_14:
[----:B------:R-:W-:Y:S02]  /*1110*/  ULDC.64 UR4, c[0x0][0x590] ;  /* 0x0001640000047ab9 */ /* 0x000fe40000000a00 */
[----:B------:R-:W-:-:S04]  /*1120*/  ISETP.NE.U32.AND P0, PT, RZ, UR4, PT ;  /* 0x00000004ff007c0c */ /* 0x000fc8000bf05070 */
[----:B------:R-:W-:-:S13]  /*1130*/  ISETP.NE.AND.EX P0, PT, RZ, UR5, PT, P0 ;  /* 0x00000005ff007c0c */ /* 0x000fda000bf05300 */
[----:B------:R-:W-:Y:S05]  /*1140*/  @!P0 BRA `(.L_x_16) ;  /* 0x00000000000c8947 */ /* 0x000fea0003800000 */
[----:B------:R-:W2:Y:S02]  /*1150*/  LDC.64 R90, c[0x0][0x590] ;  /* 0x00016400ff5a7b82 */ /* 0x000ea40000000a00 */
[----:B--2---:R2:W5:Y:S01]  /*1160*/  LDG.E R90, desc[UR36][R90.64] ;  /* 0x000000245a5a7981 */ /* 0x004562000c1e1900 */
[----:B------:R-:W-:Y:S05]  /*1170*/  BRA `(.L_x_15) ;  /* 0x0000000000087947 */ /* 0x000fea0003800000 */
.L_x_16:
[----:B------:R-:W-:Y:S02]  /*1180*/  ULDC UR4, c[0x0][0x584] ;  /* 0x0001610000047ab9 */ /* 0x000fe40000000800 */
[----:B------:R-:W-:-:S07]  /*1190*/  IMAD.U32 R90, RZ, RZ, UR4 ;  /* 0x00000004ff5a7e24 */ /* 0x000fce000f8e00ff */
.L_x_15:
[----:B------:R-:W-:-:S13]  /*11a0*/  LOP3.LUT P0, RZ, R0, 0xff, RZ, 0xc0, !PT ;  /* 0x000000ff00ff7812 */ /* 0x000fda000780c0ff */
[----:B------:R-:W-:Y:S05]  /*11b0*/  @!P0 EXIT ;  /* 0x000000000000894d */ /* 0x000fea0003800000 */
[----:B------:R-:W-:Y:S01]  /*11c0*/  ULDC UR4, c[0x0][0x28c] ;  /* 0x0000a30000047ab9 */ /* 0x000fe20000000800 */
[----:B------:R-:W-:Y:S01]  /*11d0*/  LOP3.LUT R106, R19, 0x1, RZ, 0xfc, !PT ;  /* 0x00000001136a7812 */ /* 0x000fe200078efcff */
[----:B------:R-:W-:Y:S01]  /*11e0*/  UIADD3 UR4, UR4, 0x1f, URZ ;  /* 0x0000001f04047890 */ /* 0x000fe2000fffe03f */
[----:B------:R-:W-:Y:S01]  /*11f0*/  UMOV UR38, URZ ;  /* 0x0000003f00267c82 */ /* 0x000fe20008000000 */
[----:B------:R-:W-:Y:S02]  /*1200*/  UMOV UR39, URZ ;  /* 0x0000003f00277c82 */ /* 0x000fe40008000000 */
[----:B------:R-:W-:-:S04]  /*1210*/  USHF.R.S32.HI UR5, URZ, 0x1f, UR4 ;  /* 0x0000001f3f057899 */ /* 0x000fc80008011404 */
[----:B------:R-:W-:-:S04]  /*1220*/  ULEA.HI UR5, UR5, UR4, URZ, 0x5 ;  /* 0x0000000405057291 */ /* 0x000fc8000f8f283f */
[----:B------:R-:W-:-:S12]  /*1230*/  USHF.R.S32.HI UR40, URZ, 0x5, UR5 ;  /* 0x000000053f287899 */ /* 0x000fd80008011405 */
.L_x_162:
[----:B------:R-:W-:Y:S01]  /*1240*/  LOP3.LUT R0, R18, 0x80, RZ, 0xc0, !PT ;  /* 0x0000008012007812 */ /* 0x000fe200078ec0ff */
[----:B---3--:R-:W3:Y:S01]  /*1250*/  S2UR UR7, SR_CgaCtaId ;  /* 0x00000000000779c3 */ /* 0x008ee20000008800 */
[----:B------:R-:W-:Y:S02]  /*1260*/  UMOV UR6, 0x400 ;  /* 0x0000040000067882 */ /* 0x000fe40000000000 */
[----:B------:R-:W-:-:S06]  /*1270*/  SHF.R.U32.HI R0, RZ, 0x7, R0 ;  /* 0x00000007ff007819 */ /* 0x000fcc0000011600 */
[----:B----4-:R-:W4:Y:S01]  /*1280*/  SHFL.IDX PT, R0, R0, RZ, 0x1f ;  /* 0x00001fff00007589 */ /* 0x010f2200000e0000 */
[----:B---3--:R-:W-:Y:S01]  /*1290*/  ULEA UR6, UR7, UR6, 0x18 ;  /* 0x0000000607067291 */ /* 0x008fe2000f8ec03f */
[----:B----4-:R-:W-:-:S13]  /*12a0*/  R2UR UR4, R0 ;  /* 0x00000000000472ca */ /* 0x010fda00000e0000 */
[----:B------:R-:W-:-:S04]  /*12b0*/  ULEA.HI UR5, UR4, UR4, URZ, 0x1 ;  /* 0x0000000404057291 */ /* 0x000fc8000f8f083f */
[----:B------:R-:W-:-:S04]  /*12c0*/  ULOP3.LUT UR5, UR5, 0x7fffe, URZ, 0xc0, !UPT ;  /* 0x0007fffe05057892 */ /* 0x000fc8000f8ec03f */
[----:B------:R-:W-:-:S03]  /*12d0*/  UIADD3 UR5, UR4, -UR5, URZ ;  /* 0x8000000504057290 */ /* 0x000fc6000fffe03f */
[----:B------:R-:W-:Y:S01]  /*12e0*/  ULDC UR4, c[0x0][0x28c] ;  /* 0x0000a30000047ab9 */ /* 0x000fe20000000800 */
[----:B------:R-:W-:Y:S01]  /*12f0*/  ULEA UR5, UR5, UR6, 0xd ;  /* 0x0000000605057291 */ /* 0x000fe2000f8e683f */
[----:B------:R-:W-:-:S03]  /*1300*/  ISETP.LT.AND P0, PT, RZ, UR4, PT ;  /* 0x00000004ff007c0c */ /* 0x000fc6000bf01270 */
[----:B------:R-:W-:-:S04]  /*1310*/  UIADD3 UR5, UR5, 0x100, URZ ;  /* 0x0000010005057890 */ /* 0x000fc8000fffe03f */
[----:B------:R-:W-:-:S04]  /*1320*/  USHF.R.U32.HI UR5, URZ, 0x4, UR5 ;  /* 0x000000043f057899 */ /* 0x000fc80008011605 */
[----:B------:R-:W-:Y:S02]  /*1330*/  ULOP3.LUT UR41, UR5, 0x3fff, URZ, 0xc0, !UPT ;  /* 0x00003fff05297892 */ /* 0x000fe4000f8ec03f */
[----:B01---5:R-:W-:Y:S10]  /*1340*/  @P0 BRA `(.L_x_17) ;  /* 0x0000000000400947 */ /* 0x023ff40003800000 */
[----:B------:R-:W-:Y:S01]  /*1350*/  MOV R0, 0x0 ;  /* 0x0000000000007802 */ /* 0x000fe20000000f00 */
[----:B------:R-:W-:Y:S01]  /*1360*/  ULDC.64 UR4, c[0x4][0x68] ;  /* 0x01001a0000047ab9 */ /* 0x000fe20000000a00 */
[----:B------:R-:W-:Y:S01]  /*1370*/  ULDC.64 UR6, c[0x4][0x8] ;  /* 0x0100020000067ab9 */ /* 0x000fe20000000a00 */
[----:B01----:R-:W-:Y:S01]  /*1380*/  IMAD.U32 R4, RZ, RZ, UR4 ;  /* 0x00000004ff047e24 */ /* 0x003fe2000f8e00ff */
[----:B------:R0:W1:Y:S01]  /*1390*/  LDC.64 R14, c[0x4][R0] ;  /* 0x01000000000e7b82 */ /* 0x0000620000000a00 */
[----:B------:R-:W-:Y:S01]  /*13a0*/  IMAD.U32 R5, RZ, RZ, UR5 ;  /* 0x00000005ff057e24 */ /* 0x000fe2000f8e00ff */
[----:B------:R-:W-:Y:S01]  /*13b0*/  ULDC.64 UR4, c[0x4][0x70] ;  /* 0x01001c0000047ab9 */ /* 0x000fe20000000a00 */
[----:B------:R-:W-:Y:S02]  /*13c0*/  IMAD.U32 R10, RZ, RZ, UR6 ;  /* 0x00000006ff0a7e24 */ /* 0x000fe4000f8e00ff */
[----:B------:R-:W-:Y:S02]  /*13d0*/  IMAD.U32 R6, RZ, RZ, UR4 ;  /* 0x00000004ff067e24 */ /* 0x000fe4000f8e00ff */
[----:B------:R-:W-:-:S02]  /*13e0*/  IMAD.U32 R7, RZ, RZ, UR5 ;  /* 0x00000005ff077e24 */ /* 0x000fc4000f8e00ff */
[----:B------:R-:W-:Y:S02]  /*13f0*/  IMAD.U32 R11, RZ, RZ, UR7 ;  /* 0x00000007ff0b7e24 */ /* 0x000fe4000f8e00ff */
[----:B------:R-:W-:Y:S02]  /*1400*/  IMAD.MOV.U32 R8, RZ, RZ, 0x1e1 ;  /* 0x000001e1ff087424 */ /* 0x000fe400078e00ff */
[----:B------:R-:W-:Y:S02]  /*1410*/  IMAD.MOV.U32 R12, RZ, RZ, 0x1 ;  /* 0x00000001ff0c7424 */ /* 0x000fe400078e00ff */
[----:B0-----:R-:W-:-:S07]  /*1420*/  IMAD.MOV.U32 R13, RZ, RZ, RZ ;  /* 0x000000ffff0d7224 */ /* 0x001fce00078e00ff */
[----:B------:R-:W-:-:S07]  /*1430*/  LEPC R20, `(.L_x_17) ;  /* 0x000000001014794e */ /* 0x000fce0000000000 */
[----:B-12--5:R-:W-:Y:S05]  /*1440*/  CALL.ABS.NOINC R14 ;  /* 0x000000000e007343 */ /* 0x026fea0003c00000 */
.L_x_17:
[----:B------:R-:W-:-:S13]  /*1450*/  ISETP.NE.AND P0, PT, R106, 0x3, PT ;  /* 0x000000036a00780c */ /* 0x000fda0003f05270 */
[----:B------:R-:W-:Y:S05]  /*1460*/  @!P0 BRA `(.L_x_18) ;  /* 0x0000000000048947 */ /* 0x000fea0003800000 */
[----:B------:R-:W-:Y:S01]  /*1470*/  BPT.TRAP 0x1 ;  /* 0x000000040000795c */ /* 0x000fe20000300000 */
.L_x_18:
[----:B------:R-:W3:Y:S01]  /*1480*/  S2UR UR5, SR_CgaCtaId ;  /* 0x00000000000579c3 */ /* 0x000ee20000008800 */
[----:B------:R-:W-:Y:S01]  /*1490*/  UMOV UR4, 0x400 ;  /* 0x0000040000047882 */ /* 0x000fe20000000000 */
[----:B------:R-:W-:Y:S02]  /*14a0*/  IMAD.U32 R0, RZ, RZ, UR38 ;  /* 0x00000026ff007e24 */ /* 0x000fe4000f8e00ff */
[----:B------:R-:W-:-:S03]  /*14b0*/  IMAD.U32 R3, RZ, RZ, UR39 ;  /* 0x00000027ff037e24 */ /* 0x000fc6000f8e00ff */
[----:B------:R-:W-:Y:S01]  /*14c0*/  SHF.L.U32 R0, R0, 0x1f, RZ ;  /* 0x0000001f00007819 */ /* 0x000fe200000006ff */
[----:B---3--:R-:W-:-:S06]  /*14d0*/  ULEA UR4, UR5, UR4, 0x18 ;  /* 0x0000000405047291 */ /* 0x008fcc000f8ec03f */
[----:B------:R-:W-:-:S04]  /*14e0*/  IMAD.U32 R6, RZ, RZ, UR4 ;  /* 0x00000004ff067e24 */ /* 0x000fc8000f8e00ff */
[----:B------:R-:W-:-:S04]  /*14f0*/  IMAD R3, R3, 0x8, R6 ;  /* 0x0000000803037824 */ /* 0x000fc800078e0206 */
[----:B------:R3:W4:Y:S01]  /*1500*/  SYNCS.PHASECHK.TRANS64.TRYWAIT P1, [R3+URZ], R0 ;  /* 0x00000000030075a7 */ /* 0x000722000802017f */
[----:B------:R-:W-:Y:S05]  /*1510*/  @!P0 BRA `(.L_x_19) ;  /* 0x0000000000048947 */ /* 0x000fea0003800000 */
[----:B------:R-:W-:Y:S01]  /*1520*/  BPT.TRAP 0x1 ;  /* 0x000000040000795c */ /* 0x000fe20000300000 */
.L_x_19:
[----:B----4-:R-:W-:Y:S05]  /*1530*/  @P1 BRA `(.L_x_20) ;  /* 0x0000000000081947 */ /* 0x010fea0003800000 */
[----:B------:R-:W4:Y:S02]  /*1540*/  SYNCS.PHASECHK.TRANS64.TRYWAIT P1, [R3+URZ], R0 ;  /* 0x00000000030075a7 */ /* 0x000f24000802017f */
[----:B----4-:R-:W-:Y:S05]  /*1550*/  @!P1 BRA `(.L_x_21) ;  /* 0x0000007400589947 */ /* 0x010fea0003800000 */
.L_x_20:
[----:B------:R-:W-:-:S04]  /*1560*/  UISETP.LT.AND UP0, UPT, UR40, 0x1, UPT ;  /* 0x000000012800788c */ /* 0x000fc8000bf01270 */
[----:B------:R-:W-:-:S06]  /*1570*/  USEL UR4, UR40, 0x1, UP0 ;  /* 0x0000000128047887 */ /* 0x000fcc0008000000 */
[----:B---34-:R-:W-:Y:S01]  /*1580*/  IMAD.U32 R0, RZ, RZ, UR4 ;  /* 0x00000004ff007e24 */ /* 0x018fe2000f8e00ff */
[----:B------:R-:W-:Y:S05]  /*1590*/  WARPSYNC.ALL ;  /* 0x0000000000007948 */ /* 0x000fea0003800000 */
[----:B------:R-:W-:-:S04]  /*15a0*/  IADD3 R0, -R0, UR40, RZ ;  /* 0x0000002800007c10 */ /* 0x000fc8000fffe1ff */
[----:B------:R-:W-:Y:S02]  /*15b0*/  ISETP.GE.AND P1, PT, R0, 0x1, PT ;  /* 0x000000010000780c */ /* 0x000fe40003f26270 */
[----:B------:R-:W-:Y:S01]  /*15c0*/  R2UR UR4, R6 ;  /* 0x00000000060472ca */ /* 0x000fe200000e0000 */
[----:B------:R-:W-:Y:S01]  /*15d0*/  WARPGROUP.ARRIVE ;  /* 0x00000000000079c5 */ /* 0x000fe20000000000 */
[----:B------:R-:W-:Y:S01]  /*15e0*/  UMOV UR9, 0x40000040 ;  /* 0x4000004000097882 */ /* 0x000fe20000000000 */
[----:B------:R-:W-:-:S10]  /*15f0*/  UMOV UR11, 0x40000040 ;  /* 0x40000040000b7882 */ /* 0x000fd40000000000 */
[----:B------:R-:W-:-:S04]  /*1600*/  UIADD3 UR4, UR4, 0x28100, URZ ;  /* 0x0002810004047890 */ /* 0x000fc8000fffe03f */
[----:B------:R-:W-:-:S04]  /*1610*/  USHF.R.U32.HI UR4, URZ, 0x4, UR4 ;  /* 0x000000043f047899 */ /* 0x000fc80008011604 */
[----:B------:R-:W-:Y:S02]  /*1620*/  ULOP3.LUT UR5, UR4, 0x3fff, URZ, 0xc0, !UPT ;  /* 0x00003fff04057892 */ /* 0x000fe4000f8ec03f */
[----:B------:R-:W-:Y:S02]  /*1630*/  ULOP3.LUT UR4, UR41, 0x10000, URZ, 0xfc, !UPT ;  /* 0x0001000029047892 */ /* 0x000fe4000f8efc3f */
[----:B------:R-:W-:Y:S02]  /*1640*/  ULOP3.LUT UR5, UR5, 0x10000, URZ, 0xfc, !UPT ;  /* 0x0001000005057892 */ /* 0x000fe4000f8efc3f */
[----:B------:R-:W-:Y:S02]  /*1650*/  ULEA UR7, UR39, UR4, 0xb ;  /* 0x0000000427077291 */ /* 0x000fe4000f8e583f */
[----:B------:R-:W-:Y:S02]  /*1660*/  ULEA UR6, UR39, UR5, 0x9 ;  /* 0x0000000527067291 */ /* 0x000fe4000f8e483f */
[----:B------:R-:W-:-:S03]  /*1670*/  UIADD3 UR12, UR7, 0x400, URZ ;  /* 0x00000400070c7890 */ /* 0x000fc6000fffe03f */
[----:B------:R-:W-:Y:S02]  /*1680*/  UMOV UR8, UR7 ;  /* 0x0000000700087c82 */ /* 0x000fe40008000000 */
[----:B------:R-:W-:Y:S02]  /*1690*/  UMOV UR10, UR6 ;  /* 0x00000006000a7c82 */ /* 0x000fe40008000000 */
[----:B------:R-:W-:Y:S01]  /*16a0*/  HGMMA.64x64x8.F32.TF32 R56, gdesc[UR8], RZ, !UPT, gsb0 ;  /* 0x04e00000083879f0 */ /* 0x000fe2000c0028ff */
[----:B------:R-:W-:Y:S01]  /*16b0*/  UMOV UR8, UR12 ;  /* 0x0000000c00087c82 */ /* 0x000fe20008000000 */
[----:B------:R-:W-:Y:S01]  /*16c0*/  UMOV UR9, 0x40000040 ;  /* 0x4000004000097882 */ /* 0x000fe20000000000 */
[----:B------:R-:W-:Y:S01]  /*16d0*/  UIADD3 UR12, UR7, 0x402, URZ ;  /* 0x00000402070c7890 */ /* 0x000fe2000fffe03f */
[----:B------:R-:W-:Y:S02]  /*16e0*/  WARPGROUP.DEPBAR.LE gsb0, 0x0 ;  /* 0x00008000000079c5 */ /* 0x000fe40000010000 */
[----:B------:R-:W-:-:S06]  /*16f0*/  WARPGROUP.ARRIVE ;  /* 0x00000000000079c5 */ /* 0x000fcc0000000000 */
[----:B------:R-:W-:Y:S01]  /*1700*/  HGMMA.64x64x8.F32.TF32 R24, gdesc[UR8], RZ, !UPT, gsb0 ;  /* 0x04e00000081879f0 */ /* 0x000fe2000c0028ff */
[----:B------:R-:W-:Y:S02]  /*1710*/  UIADD3 UR8, UR7, 0x2, URZ ;  /* 0x0000000207087890 */ /* 0x000fe4000fffe03f */
[----:B------:R-:W-:Y:S01]  /*1720*/  UIADD3 UR10, UR6, 0x2, URZ ;  /* 0x00000002060a7890 */ /* 0x000fe2000fffe03f */
[----:B------:R-:W-:Y:S01]  /*1730*/  UMOV UR9, 0x40000040 ;  /* 0x4000004000097882 */ /* 0x000fe20000000000 */
[----:B------:R-:W-:Y:S01]  /*1740*/  UMOV UR11, 0x40000040 ;  /* 0x40000040000b7882 */ /* 0x000fe20000000000 */
[----:B------:R-:W-:Y:S02]  /*1750*/  WARPGROUP.DEPBAR.LE gsb0, 0x0 ;  /* 0x00008000000079c5 */ /* 0x000fe40000010000 */
[----:B------:R-:W-:-:S06]  /*1760*/  WARPGROUP.ARRIVE ;  /* 0x00000000000079c5 */ /* 0x000fcc0000000000 */
[----:B------:R-:W-:Y:S01]  /*1770*/  HGMMA.64x64x8.F32.TF32 R56, gdesc[UR8], R56, gsb0 ;  /* 0x04e00000083879f0 */ /* 0x000fe20008002838 */
[----:B------:R-:W-:Y:S01]  /*1780*/  UMOV UR8, UR12 ;  /* 0x0000000c00087c82 */ /* 0x000fe20008000000 */
[----:B------:R-:W-:Y:S01]  /*1790*/  UMOV UR9, 0x40000040 ;  /* 0x4000004000097882 */ /* 0x000fe20000000000 */
[----:B------:R-:W-:Y:S01]  /*17a0*/  UIADD3 UR12, UR7, 0x404, URZ ;  /* 0x00000404070c7890 */ /* 0x000fe2000fffe03f */
[----:B------:R-:W-:Y:S02]  /*17b0*/  WARPGROUP.DEPBAR.LE gsb0, 0x0 ;  /* 0x00008000000079c5 */ /* 0x000fe40000010000 */
[----:B------:R-:W-:-:S06]  /*17c0*/  WARPGROUP.ARRIVE ;  /* 0x00000000000079c5 */ /* 0x000fcc0000000000 */
[----:B------:R-:W-:Y:S01]  /*17d0*/  HGMMA.64x64x8.F32.TF32 R24, gdesc[UR8], R24, gsb0 ;  /* 0x04e00000081879f0 */ /* 0x000fe20008002818 */
        /* <DEDUP_REMOVED lines=9> */
[----:B------:R-:W-:Y:S02]  /*1870*/  WARPGROUP.DEPBAR.LE gsb0, 0x0 ;  /* 0x00008000000079c5 */ /* 0x000fe40000010000 */
[----:B------:R-:W-:-:S06]  /*1880*/  WARPGROUP.ARRIVE ;  /* 0x00000000000079c5 */ /* 0x000fcc0000000000 */
[----:B------:R-:W-:Y:S01]  /*1890*/  HGMMA.64x64x8.F32.TF32 R24, gdesc[UR8], R24, gsb0 ;  /* 0x04e00000081879f0 */ /* 0x000fe20008002818 */
[----:B------:R-:W-:Y:S02]  /*18a0*/  UIADD3 UR8, UR7, 0x6, URZ ;  /* 0x0000000607087890 */ /* 0x000fe4000fffe03f */
[----:B------:R-:W-:Y:S01]  /*18b0*/  UIADD3 UR10, UR6, 0x6, URZ ;  /* 0x00000006060a7890 */ /* 0x000fe2000fffe03f */
[----:B------:R-:W-:Y:S01]  /*18c0*/  UMOV UR9, 0x40000040 ;  /* 0x4000004000097882 */ /* 0x000fe20000000000 */
[----:B------:R-:W-:Y:S01]  /*18d0*/  UMOV UR11, 0x40000040 ;  /* 0x40000040000b7882 */ /* 0x000fe20000000000 */
[----:B------:R-:W-:Y:S01]  /*18e0*/  UIADD3 UR7, UR7, 0x406, URZ ;  /* 0x0000040607077890 */ /* 0x000fe2000fffe03f */
[----:B------:R-:W-:Y:S02]  /*18f0*/  WARPGROUP.DEPBAR.LE gsb0, 0x0 ;  /* 0x00008000000079c5 */ /* 0x000fe40000010000 */
[----:B------:R-:W-:-:S06]  /*1900*/  WARPGROUP.ARRIVE ;  /* 0x00000000000079c5 */ /* 0x000fcc0000000000 */
[----:B------:R-:W-:Y:S01]  /*1910*/  HGMMA.64x64x8.F32.TF32 R56, gdesc[UR8], R56, gsb0 ;  /* 0x04e00000083879f0 */ /* 0x000fe20008002838 */
[----:B------:R-:W-:Y:S01]  /*1920*/  UMOV UR8, UR7 ;  /* 0x0000000700087c82 */ /* 0x000fe20008000000 */
[----:B------:R-:W-:Y:S01]  /*1930*/  UMOV UR9, 0x40000040 ;  /* 0x4000004000097882 */ /* 0x000fe20000000000 */
[----:B------:R-:W-:Y:S02]  /*1940*/  WARPGROUP.DEPBAR.LE gsb0, 0x0 ;  /* 0x00008000000079c5 */ /* 0x000fe40000010000 */
[----:B------:R-:W-:-:S06]  /*1950*/  WARPGROUP.ARRIVE ;  /* 0x00000000000079c5 */ /* 0x000fcc0000000000 */
[----:B------:R-:W-:Y:S03]  /*1960*/  HGMMA.64x64x8.F32.TF32 R24, gdesc[UR8], R24, gsb0 ;  /* 0x04e00000081879f0 */ /* 0x000fe60008002818 */
[----:B------:R-:W-:Y:S02]  /*1970*/  WARPGROUP.DEPBAR.LE gsb0, 0x0 ;  /* 0x00008000000079c5 */ /* 0x000fe40000010000 */
[----:B------:R-:W-:Y:S05]  /*1980*/  @!P1 BRA `(.L_x_22) ;  /* 0x0000000400849947 */ /* 0x000fea0003800000 */
[----:B------:R-:W-:Y:S02]  /*1990*/  UIADD3 UR6, UR39, 0x1, URZ ;  /* 0x0000000127067890 */ /* 0x000fe4000fffe03f */
[----:B------:R-:W-:Y:S02]  /*19a0*/  IMAD.U32 R3, RZ, RZ, UR39 ;  /* 0x00000027ff037e24 */ /* 0x000fe4000f8e00ff */
[----:B------:R-:W-:-:S04]  /*19b0*/  UISETP.NE.AND UP0, UPT, UR6, 0x5, UPT ;  /* 0x000000050600788c */ /* 0x000fc8000bf05270 */
[----:B------:R-:W-:Y:S02]  /*19c0*/  USEL UR7, URZ, 0x1, UP0 ;  /* 0x000000013f077887 */ /* 0x000fe40008000000 */
[----:B------:R-:W-:Y:S02]  /*19d0*/  USEL UR6, UR6, URZ, UP0 ;  /* 0x0000003f06067287 */ /* 0x000fe40008000000 */
[----:B------:R-:W-:-:S06]  /*19e0*/  ULOP3.LUT UR7, UR38, UR7, URZ, 0x3c, !UPT ;  /* 0x0000000726077292 */ /* 0x000fcc000f8e3c3f */
[----:B------:R-:W-:-:S07]  /*19f0*/  IMAD.U32 R7, RZ, RZ, UR7 ;  /* 0x00000007ff077e24 */ /* 0x000fce000f8e00ff */
.L_x_29:
[----:B------:R-:W-:Y:S05]  /*1a00*/  @!P0 BRA `(.L_x_23) ;  /* 0x0000000000048947 */ /* 0x000fea0003800000 */
[----:B------:R-:W-:Y:S01]  /*1a10*/  BPT.TRAP 0x1 ;  /* 0x000000040000795c */ /* 0x000fe20000300000 */
.L_x_23:
[----:B------:R-:W3:Y:S01]  /*1a20*/  S2UR UR8, SR_CgaCtaId ;  /* 0x00000000000879c3 */ /* 0x000ee20000008800 */
[----:B------:R-:W-:Y:S01]  /*1a30*/  UMOV UR7, 0x400 ;  /* 0x0000040000077882 */ /* 0x000fe20000000000 */
[----:B01----:R-:W-:Y:S01]  /*1a40*/  IMAD.U32 R5, RZ, RZ, UR6 ;  /* 0x00000006ff057e24 */ /* 0x003fe2000f8e00ff */
[----:B------:R-:W-:Y:S01]  /*1a50*/  SHF.L.U32 R4, R7, 0x1f, RZ ;  /* 0x0000001f07047819 */ /* 0x000fe200000006ff */
[----:B---3--:R-:W-:-:S06]  /*1a60*/  ULEA UR7, UR8, UR7, 0x18 ;  /* 0x0000000708077291 */ /* 0x008fcc000f8ec03f */
[----:B------:R-:W-:-:S04]  /*1a70*/  IMAD.U32 R6, RZ, RZ, UR7 ;  /* 0x00000007ff067e24 */ /* 0x000fc8000f8e00ff */
[----:B------:R-:W-:-:S04]  /*1a80*/  IMAD R5, R5, 0x8, R6 ;  /* 0x0000000805057824 */ /* 0x000fc800078e0206 */
[----:B------:R0:W1:Y:S01]  /*1a90*/  SYNCS.PHASECHK.TRANS64.TRYWAIT P1, [R5+URZ], R4 ;  /* 0x00000004050075a7 */ /* 0x000062000802017f */
[----:B------:R-:W-:Y:S05]  /*1aa0*/  @!P0 BRA `(.L_x_24) ;  /* 0x0000000000048947 */ /* 0x000fea0003800000 */
[----:B------:R-:W-:Y:S01]  /*1ab0*/  BPT.TRAP 0x1 ;  /* 0x000000040000795c */ /* 0x000fe20000300000 */
.L_x_24:
[----:B-1----:R-:W-:Y:S05]  /*1ac0*/  @P1 BRA `(.L_x_25) ;  /* 0x0000000000081947 */ /* 0x002fea0003800000 */
[----:B------:R-:W1:Y:S02]  /*1ad0*/  SYNCS.PHASECHK.TRANS64.TRYWAIT P1, [R5+URZ], R4 ;  /* 0x00000004050075a7 */ /* 0x000e64000802017f */
[----:B-1----:R-:W-:Y:S05]  /*1ae0*/  @!P1 BRA `(.L_x_26) ;  /* 0x0000007000089947 */ /* 0x002fea0003800000 */
.L_x_25:
[----:B------:R-:W-:Y:S01]  /*1af0*/  ULEA UR7, UR6, UR5, 0x9 ;  /* 0x0000000506077291 */ /* 0x000fe2000f8e483f */
[----:B------:R-:W-:Y:S01]  /*1b00*/  WARPGROUP.ARRIVE ;  /* 0x00000000000079c5 */ /* 0x000fe20000000000 */
[----:B------:R-:W-:Y:S01]  /*1b10*/  ULEA UR12, UR6, UR4, 0xb ;  /* 0x00000004060c7291 */ /* 0x000fe2000f8e583f */
[----:B------:R-:W-:Y:S01]  /*1b20*/  UMOV UR11, 0x40000040 ;  /* 0x40000040000b7882 */ /* 0x000fe20000000000 */
[----:B------:R-:W-:Y:S02]  /*1b30*/  UMOV UR9, 0x40000040 ;  /* 0x4000004000097882 */ /* 0x000fe40000000000 */
[----:B------:R-:W-:Y:S01]  /*1b40*/  UIADD3 UR13, UR12, 0x400, URZ ;  /* 0x000004000c0d7890 */ /* 0x000fe2000fffe03f */
[----:B------:R-:W-:Y:S02]  /*1b50*/  UMOV UR10, UR7 ;  /* 0x00000007000a7c82 */ /* 0x000fe40008000000 */
[----:B------:R-:W-:Y:S02]  /*1b60*/  UMOV UR8, UR12 ;  /* 0x0000000c00087c82 */ /* 0x000fe40008000000 */
[----:B------:R-:W-:Y:S01]  /*1b70*/  HGMMA.64x64x8.F32.TF32 R56, gdesc[UR8], R56, gsb0 ;  /* 0x04e00000083879f0 */ /* 0x000fe20008002838 */
[----:B------:R-:W-:Y:S01]  /*1b80*/  UMOV UR9, 0x40000040 ;  /* 0x4000004000097882 */ /* 0x000fe20000000000 */
[----:B------:R-:W-:Y:S01]  /*1b90*/  UMOV UR8, UR13 ;  /* 0x0000000d00087c82 */ /* 0x000fe20008000000 */
[----:B------:R-:W-:Y:S01]  /*1ba0*/  UIADD3 UR13, UR12, 0x402, URZ ;  /* 0x000004020c0d7890 */ /* 0x000fe2000fffe03f */
[----:B------:R-:W-:-:S02]  /*1bb0*/  WARPGROUP.DEPBAR.LE gsb0, 0x0 ;  /* 0x00008000000079c5 */ /* 0x000fc40000010000 */
        /* <DEDUP_REMOVED lines=42> */
[----:B------:R-:W-:Y:S01]  /*1e60*/  BPT.TRAP 0x1 ;  /* 0x000000040000795c */ /* 0x000fe20000300000 */
.L_x_27:
[----:B------:R-:W-:-:S13]  /*1e70*/  ISETP.NE.AND P1, PT, R23, RZ, PT ;  /* 0x000000ff1700720c */ /* 0x000fda0003f25270 */
[----:B01----:R-:W-:-:S04]  /*1e80*/  @P1 IMAD R4, R3, 0x8, R6 ;  /* 0x0000000803041824 */ /* 0x003fc800078e0206 */
[----:B------:R-:W-:-:S05]  /*1e90*/  @P1 VIADD R5, R4, 0x28 ;  /* 0x0000002804051836 */ /* 0x000fca0000000000 */
[----:B------:R-:W-:-:S04]  /*1ea0*/  @P1 PRMT R5, R22, 0x654, R5 ;  /* 0x0000065416051816 */ /* 0x000fc80000000005 */
[----:B------:R0:W-:Y:S01]  /*1eb0*/  @P1 SYNCS.ARRIVE.TRANS64.RED.A1T0 RZ, [R5+URZ], RZ ;  /* 0x000000ff05ff19a7 */ /* 0x0001e2000810043f */
[----:B------:R-:W-:-:S13]  /*1ec0*/  ISETP.GT.U32.AND P1, PT, R19, 0x1, PT ;  /* 0x000000011300780c */ /* 0x000fda0003f24070 */
[----:B0-----:R-:W-:Y:S05]  /*1ed0*/  @P1 BRA `(.L_x_28) ;  /* 0x0000000000041947 */ /* 0x001fea0003800000 */
[----:B------:R-:W-:Y:S01]  /*1ee0*/  BPT.TRAP 0x1 ;  /* 0x000000040000795c */ /* 0x000fe20000300000 */
.L_x_28:
[----:B------:R-:W-:Y:S01]  /*1ef0*/  UIADD3 UR6, UR6, 0x1, URZ ;  /* 0x0000000106067890 */ /* 0x000fe2000fffe03f */
[C---:B------:R-:W-:Y:S01]  /*1f00*/  ISETP.GT.AND P2, PT, R0.reuse, 0x1, PT ;  /* 0x000000010000780c */ /* 0x040fe20003f44270 */
[----:B------:R-:W-:Y:S02]  /*1f10*/  VIADD R3, R3, 0x1 ;  /* 0x0000000103037836 */ /* 0x000fe40000000000 */
[----:B------:R-:W-:Y:S01]  /*1f20*/  UISETP.NE.AND UP0, UPT, UR6, 0x5, UPT ;  /* 0x000000050600788c */ /* 0x000fe2000bf05270 */
[----:B------:R-:W-:Y:S02]  /*1f30*/  VIADD R0, R0, 0xffffffff ;  /* 0xffffffff00007836 */ /* 0x000fe40000000000 */
[C---:B------:R-:W-:Y:S01]  /*1f40*/  ISETP.NE.AND P1, PT, R3.reuse, 0x5, PT ;  /* 0x000000050300780c */ /* 0x040fe20003f25270 */
[----:B------:R-:W-:Y:S02]  /*1f50*/  USEL UR7, URZ, 0x1, UP0 ;  /* 0x000000013f077887 */ /* 0x000fe40008000000 */
[----:B------:R-:W-:Y:S01]  /*1f60*/  USEL UR6, UR6, URZ, UP0 ;  /* 0x0000003f06067287 */ /* 0x000fe20008000000 */
[----:B------:R-:W-:-:S03]  /*1f70*/  SEL R3, R3, RZ, P1 ;  /* 0x000000ff03037207 */ /* 0x000fc60000800000 */
[----:B------:R-:W-:Y:S01]  /*1f80*/  LOP3.LUT R7, R7, UR7, RZ, 0x3c, !PT ;  /* 0x0000000707077c12 */ /* 0x000fe2000f8e3cff */
[----:B------:R-:W-:Y:S07]  /*1f90*/  @P2 BRA `(.L_x_29) ;  /* 0xfffffff800982947 */ /* 0x000fee000383ffff */
.L_x_22:
[----:B------:R-:W3:Y:S02]  /*1fa0*/  LDC R0, c[0x0][0x28c] ;  /* 0x0000a300ff007b82 */ /* 0x000ee40000000800 */
[----:B---3--:R-:W-:-:S13]  /*1fb0*/  ISETP.GE.AND P1, PT, R0, 0x1, PT ;  /* 0x000000010000780c */ /* 0x008fda0003f26270 */
[----:B------:R-:W-:Y:S05]  /*1fc0*/  @!P1 BRA `(.L_x_30) ;  /* 0x0000000000509947 */ /* 0x000fea0003800000 */
[----:B------:R-:W-:Y:S05]  /*1fd0*/  @!P0 BRA `(.L_x_31) ;  /* 0x0000000000048947 */ /* 0x000fea0003800000 */
[----:B------:R-:W-:Y:S01]  /*1fe0*/  BPT.TRAP 0x1 ;  /* 0x000000040000795c */ /* 0x000fe20000300000 */
.L_x_31:
[----:B------:R-:W-:Y:S01]  /*1ff0*/  ISETP.NE.AND P0, PT, R23, RZ, PT ;  /* 0x000000ff1700720c */ /* 0x000fe20003f05270 */
[----:B------:R-:W-:Y:S01]  /*2000*/  BSSY B0, `(.L_x_32) ;  /* 0x000000e000007945 */ /* 0x000fe20003800000 */
[----:B------:R-:W-:-:S11]  /*2010*/  ISETP.GT.U32.AND P1, PT, R19, 0x1, PT ;  /* 0x000000011300780c */ /* 0x000fd60003f24070 */
[----:B------:R-:W-:Y:S05]  /*2020*/  @!P0 BRA `(.L_x_33) ;  /* 0x00000000002c8947 */ /* 0x000fea0003800000 */
[----:B------:R-:W-:-:S04]  /*2030*/  UISETP.LT.AND UP0, UPT, UR40, 0x1, UPT ;  /* 0x000000012800788c */ /* 0x000fc8000bf01270 */
[----:B------:R-:W-:-:S04]  /*2040*/  USEL UR6, UR40, 0x1, UP0 ;  /* 0x0000000128067887 */ /* 0x000fc80008000000 */
[----:B------:R-:W-:-:S04]  /*2050*/  UIADD3 UR6, UR39, UR40, -UR6 ;  /* 0x0000002827067290 */ /* 0x000fc8000fffe806 */
[----:B------:R-:W-:-:S04]  /*2060*/  UIMAD.WIDE.U32 UR4, UR6, -0x33333333, URZ ;  /* 0xcccccccd060478a5 */ /* 0x000fc8000f8e003f */
[----:B------:R-:W-:-:S04]  /*2070*/  USHF.R.U32.HI UR4, URZ, 0x2, UR5 ;  /* 0x000000023f047899 */ /* 0x000fc80008011605 */
[----:B------:R-:W-:-:S06]  /*2080*/  UIMAD UR6, UR4, -0x5, UR6 ;  /* 0xfffffffb040678a4 */ /* 0x000fcc000f8e0206 */
[----:B------:R-:W-:-:S04]  /*2090*/  IMAD.U32 R3, RZ, RZ, UR6 ;  /* 0x00000006ff037e24 */ /* 0x000fc8000f8e00ff */
[----:B------:R-:W-:-:S04]  /*20a0*/  IMAD R0, R3, 0x8, R6 ;  /* 0x0000000803007824 */ /* 0x000fc800078e0206 */
[----:B------:R-:W-:-:S05]  /*20b0*/  VIADD R3, R0, 0x28 ;  /* 0x0000002800037836 */ /* 0x000fca0000000000 */
[----:B------:R-:W-:-:S04]  /*20c0*/  PRMT R3, R22, 0x654, R3 ;  /* 0x0000065416037816 */ /* 0x000fc80000000003 */
[----:B------:R3:W-:Y:S03]  /*20d0*/  SYNCS.ARRIVE.TRANS64.RED.A1T0 RZ, [R3+URZ], RZ ;  /* 0x000000ff03ff79a7 */ /* 0x0007e6000810043f */
.L_x_33:
[----:B------:R-:W-:Y:S05]  /*20e0*/  BSYNC B0 ;  /* 0x0000000000007941 */ /* 0x000fea0003800000 */
.L_x_32:
[----:B------:R-:W-:Y:S05]  /*20f0*/  @P1 BRA `(.L_x_30) ;  /* 0x0000000000041947 */ /* 0x000fea0003800000 */
[----:B------:R-:W-:Y:S01]  /*2100*/  BPT.TRAP 0x1 ;  /* 0x000000040000795c */ /* 0x000fe20000300000 */
.L_x_30:
[----:B------:R-:W4:Y:S01]  /*2110*/  LDC R6, c[0x0][0x288] ;  /* 0x0000a200ff067b82 */ /* 0x000f220000000800 */
[--C-:B------:R-:W-:Y:S01]  /*2120*/  SHF.R.U32.HI R0, RZ, 0x2, R18.reuse ;  /* 0x00000002ff007819 */ /* 0x100fe20000011612 */
[----:B------:R-:W-:Y:S01]  /*2130*/  IMAD.SHL.U32 R11, R92, 0x40, RZ ;  /* 0x000000405c0b7824 */ /* 0x000fe200078e00ff */
[----:B01----:R-:W-:Y:S01]  /*2140*/  SHF.R.U32.HI R5, RZ, 0x7, R18 ;  /* 0x00000007ff057819 */ /* 0x003fe20000011612 */
[----:B------:R-:W-:Y:S01]  /*2150*/  UIADD3 UR39, UR40, UR39, URZ ;  /* 0x0000002728277290 */ /* 0x000fe2000fffe03f */
[----:B---3--:R-:W-:Y:S01]  /*2160*/  LOP3.LUT R3, R0, 0x7, RZ, 0xc0, !PT ;  /* 0x0000000700037812 */ /* 0x008fe200078ec0ff */
[----:B------:R-:W-:Y:S01]  /*2170*/  ULDC UR7, c[0x0][0x284] ;  /* 0x0000a10000077ab9 */ /* 0x000fe20000000800 */
[----:B------:R-:W-:Y:S01]  /*2180*/  LOP3.LUT R0, R5, 0x1, RZ, 0xc0, !PT ;  /* 0x0000000105007812 */ /* 0x000fe200078ec0ff */
[----:B------:R-:W-:Y:S01]  /*2190*/  UISETP.GT.U32.AND UP0, UPT, UR39, 0x4, UPT ;  /* 0x000000042700788c */ /* 0x000fe2000bf04070 */
[C---:B------:R-:W-:Y:S01]  /*21a0*/  LOP3.LUT R4, R18.reuse, 0x60, RZ, 0xc0, !PT ;  /* 0x0000006012047812 */ /* 0x040fe200078ec0ff */
[----:B------:R-:W-:Y:S01]  /*21b0*/  UISETP.GE.U32.AND UP1, UPT, UR40, 0x5, UPT ;  /* 0x000000052800788c */ /* 0x000fe2000bf26070 */
[----:B------:R-:W-:Y:S01]  /*21c0*/  LOP3.LUT R5, R18, 0x3, RZ, 0xc0, !PT ;  /* 0x0000000312057812 */ /* 0x000fe200078ec0ff */
[----:B------:R-:W-:Y:S01]  /*21d0*/  IMAD.SHL.U32 R8, R0, 0x40, RZ ;  /* 0x0000004000087824 */ /* 0x000fe200078e00ff */
[----:B------:R-:W-:Y:S01]  /*21e0*/  SHF.R.U32.HI R4, RZ, 0x1, R4 ;  /* 0x00000001ff047819 */ /* 0x000fe20000011604 */
[----:B------:R-:W-:Y:S01]  /*21f0*/  UISETP.LT.U32.AND UP0, UPT, UR40, 0x5, UP0 ;  /* 0x000000052800788c */ /* 0x000fe20008701070 */
[----:B------:R-:W-:Y:S01]  /*2200*/  SHF.R.S32.HI R15, RZ, 0x1f, R89 ;  /* 0x0000001fff0f7819 */ /* 0x000fe20000011459 */
[----:B------:R-:W-:Y:S01]  /*2210*/  ULDC.64 UR8, c[0x0][0x5d0] ;  /* 0x0001740000087ab9 */ /* 0x000fe20000000a00 */
[--C-:B------:R-:W-:Y:S01]  /*2220*/  IADD3 R7, RZ, -R4, -R3.reuse ;  /* 0x80000004ff077210 */ /* 0x100fe20007ffe803 */
[----:B------:R-:W-:Y:S01]  /*2230*/  UIMAD.WIDE.U32 UR4, UR39, -0x33333333, URZ ;  /* 0xcccccccd270478a5 */ /* 0x000fe2000f8e003f */
[----:B------:R-:W-:Y:S01]  /*2240*/  LOP3.LUT R3, R8, 0x40, R3, 0xe2, !PT ;  /* 0x0000004008037812 */ /* 0x000fe200078ee203 */
[----:B------:R-:W-:Y:S01]  /*2250*/  IMAD.SHL.U32 R8, R18, 0x2, RZ ;  /* 0x0000000212087824 */ /* 0x000fe200078e00ff */
[----:B------:R-:W-:Y:S01]  /*2260*/  USEL UR6, URZ, 0x1, !UP0 ;  /* 0x000000013f067887 */ /* 0x000fe2000c000000 */
[----:B------:R-:W-:Y:S01]  /*2270*/  IMAD R0, R0, -0x40, R7 ;  /* 0xffffffc000007824 */ /* 0x000fe200078e0207 */
[----:B------:R-:W-:Y:S01]  /*2280*/  USHF.R.U32.HI UR4, URZ, 0x2, UR5 ;  /* 0x000000023f047899 */ /* 0x000fe20008011605 */
[----:B----4-:R-:W-:Y:S01]  /*2290*/  IMAD R10, R5, -0x2, R6 ;  /* 0xfffffffe050a7824 */ /* 0x010fe200078e0206 */
[C---:B------:R-:W-:Y:S01]  /*22a0*/  ISETP.GE.AND P0, PT, R11.reuse, R6, PT ;  /* 0x000000060b00720c */ /* 0x040fe20003f06270 */
[C---:B------:R-:W-:Y:S01]  /*22b0*/  IMAD.SHL.U32 R5, R102.reuse, 0x100, RZ ;  /* 0x0000010066057824 */ /* 0x040fe200078e00ff */
[----:B------:R-:W-:Y:S01]  /*22c0*/  LOP3.LUT R8, R11, 0x6, R8, 0xf8, !PT ;  /* 0x000000060b087812 */ /* 0x000fe200078ef808 */
[----:B------:R-:W-:Y:S01]  /*22d0*/  IMAD R6, R15, UR8, RZ ;  /* 0x000000080f067c24 */ /* 0x000fe2000f8e02ff */
[----:B------:R-:W-:Y:S01]  /*22e0*/  ULOP3.LUT UR38, UR38, UR6, URZ, 0x3c, !UPT ;  /* 0x0000000626267292 */ /* 0x000fe2000f8e3c3f */
[----:B------:R-:W-:Y:S01]  /*22f0*/  IMAD.WIDE R102, R102, 0x100, RZ ;  /* 0x0000010066667825 */ /* 0x000fe200078e02ff */
[----:B------:R-:W-:Y:S01]  /*2300*/  ISETP.GE.OR P0, PT, R5, UR7, P0 ;  /* 0x0000000705007c0c */ /* 0x000fe20008706670 */
[----:B------:R-:W-:Y:S01]  /*2310*/  UIMAD UR39, UR4, -0x5, UR39 ;  /* 0xfffffffb042778a4 */ /* 0x000fe2000f8e0227 */
[----:B------:R-:W-:Y:S01]  /*2320*/  SHF.R.S32.HI R9, RZ, 0x1f, R8 ;  /* 0x0000001fff097819 */ /* 0x000fe20000011408 */
[----:B------:R-:W-:Y:S01]  /*2330*/  IMAD R13, R89, UR9, R6 ;  /* 0x00000009590d7c24 */ /* 0x000fe2000f8e0206 */
[----:B------:R-:W-:Y:S01]  /*2340*/  LOP3.LUT R113, R102, R3, R4, 0xfe, !PT ;  /* 0x0000000366717212 */ /* 0x000fe200078efe04 */
[----:B------:R-:W-:Y:S01]  /*2350*/  @UP1 ULOP3.LUT UR38, UR38, 0x1, UR4, 0x78, !UPT ;  /* 0x0000000126261892 */ /* 0x000fe2000f8e7804 */
[----:B------:R-:W-:Y:S01]  /*2360*/  IADD3 R3, -R5, UR7, R0 ;  /* 0x0000000705037c10 */ /* 0x000fe2000fffe100 */
[----:B------:R-:W-:-:S04]  /*2370*/  IMAD.WIDE.U32 R6, R89, UR8, R8 ;  /* 0x0000000859067c25 */ /* 0x000fc8000f8e0008 */
[----:B------:R-:W-:Y:S02]  /*2380*/  IMAD.IADD R7, R7, 0x1, R13 ;  /* 0x0000000107077824 */ /* 0x000fe400078e020d */
[----:B------:R-:W-:Y:S02]  /*2390*/  IMAD.IADD R4, R10, 0x1, -R11 ;  /* 0x000000010a047824 */ /* 0x000fe400078e0a0b */
[----:B------:R-:W-:Y:S01]  /*23a0*/  IMAD.MOV.U32 R0, RZ, RZ, -0x1 ;  /* 0xffffffffff007424 */ /* 0x000fe200078e00ff */
[----:B------:R-:W-:Y:S06]  /*23b0*/  @P0 BRA `(.L_x_34) ;  /* 0x0000004800380947 */ /* 0x000fec0003800000 */
[----:B------:R-:W0:Y:S01]  /*23c0*/  LDC.64 R10, c[0x0][0x5c8] ;  /* 0x00017200ff0a7b82 */ /* 0x000e220000000a00 */
[----:B-----5:R-:W-:Y:S01]  /*23d0*/  FSETP.NEU.AND P1, PT, R90, RZ, PT ;  /* 0x000000ff5a00720b */ /* 0x020fe20003f2d000 */
[----:B------:R-:W-:Y:S01]  /*23e0*/  BSSY B0, `(.L_x_34) ;  /* 0x000048b000007945 */ /* 0x000fe20003800000 */
[----:B------:R-:W-:-:S04]  /*23f0*/  ISETP.GT.AND P6, PT, R4, RZ, PT ;  /* 0x000000ff0400720c */ /* 0x000fc80003fc4270 */
[----:B------:R-:W-:Y:S01]  /*2400*/  ISETP.GT.AND P0, PT, R3, RZ, P6 ;  /* 0x000000ff0300720c */ /* 0x000fe20003704270 */
[-C--:B0-----:R-:W-:Y:S02]  /*2410*/  IMAD R12, R103, R10.reuse, RZ ;  /* 0x0000000a670c7224 */ /* 0x081fe400078e02ff */
[----:B------:R-:W-:-:S04]  /*2420*/  IMAD.WIDE.U32 R104, R113, R10, R6 ;  /* 0x0000000a71687225 */ /* 0x000fc800078e0006 */
[----:B------:R-:W-:-:S04]  /*2430*/  IMAD R5, R113, R11, R12 ;  /* 0x0000000b71057224 */ /* 0x000fc800078e020c */
[----:B------:R-:W-:Y:S01]  /*2440*/  IMAD.IADD R107, R105, 0x1, R5 ;  /* 0x00000001696b7824 */ /* 0x000fe200078e0205 */
[----:B------:R-:W-:Y:S06]  /*2450*/  @!P1 BRA `(.L_x_35) ;  /* 0x0000003000989947 */ /* 0x000fec0003800000 */
[----:B------:R-:W0:Y:S01]  /*2460*/  LDC.64 R94, c[0x0][0x5b8] ;  /* 0x00016e00ff5e7b82 */ /* 0x000e220000000a00 */
[----:B------:R-:W-:-:S07]  /*2470*/  ULDC.64 UR4, c[0x0][0x5c0] ;  /* 0x0001700000047ab9 */ /* 0x000fce0000000a00 */
[----:B------:R-:W1:Y:S08]  /*2480*/  LDC.64 R100, c[0x0][0x5b0] ;  /* 0x00016c00ff647b82 */ /* 0x000e700000000a00 */
[----:B------:R-:W3:Y:S01]  /*2490*/  LDC.64 R92, c[0x0][0x5a8] ;  /* 0x00016a00ff5c7b82 */ /* 0x000ee20000000a00 */
[-C--:B0-----:R-:W-:Y:S02]  /*24a0*/  IMAD R6, R15, R94.reuse, RZ ;  /* 0x0000005e0f067224 */ /* 0x081fe400078e02ff */
[----:B------:R-:W-:-:S04]  /*24b0*/  IMAD.WIDE.U32 R98, R89, R94, R8 ;  /* 0x0000005e59627225 */ /* 0x000fc800078e0008 */
[----:B------:R-:W-:Y:S02]  /*24c0*/  IMAD R111, R89, R95, R6 ;  /* 0x0000005f596f7224 */ /* 0x000fe400078e0206 */
[-C--:B-1----:R-:W-:Y:S02]  /*24d0*/  IMAD R6, R103, R100.reuse, RZ ;  /* 0x0000006467067224 */ /* 0x082fe400078e02ff */
[----:B------:R-:W-:Y:S02]  /*24e0*/  IMAD.IADD R97, R99, 0x1, R111 ;  /* 0x0000000163617824 */ /* 0x000fe400078e026f */
[----:B------:R-:W-:Y:S02]  /*24f0*/  IMAD.MOV.U32 R96, RZ, RZ, R98 ;  /* 0x000000ffff607224 */ /* 0x000fe400078e0062 */
[C---:B------:R-:W-:Y:S02]  /*2500*/  IMAD R95, R113.reuse, R101, R6 ;  /* 0x00000065715f7224 */ /* 0x040fe400078e0206 */
[----:B------:R-:W-:-:S04]  /*2510*/  IMAD.WIDE.U32 R6, R113, R100, R96 ;  /* 0x0000006471067225 */ /* 0x000fc800078e0060 */
[----:B------:R-:W-:Y:S01]  /*2520*/  IMAD.IADD R5, R7, 0x1, R95 ;  /* 0x0000000107057824 */ /* 0x000fe200078e025f */
[----:B---3--:R-:W-:-:S04]  /*2530*/  LEA R14, P1, R6, R92, 0x2 ;  /* 0x0000005c060e7211 */ /* 0x008fc800078210ff */
[----:B------:R-:W-:-:S05]  /*2540*/  LEA.HI.X R15, R6, R93, R5, 0x2, P1 ;  /* 0x0000005d060f7211 */ /* 0x000fca00008f1405 */
[----:B------:R-:W3:Y:S01]  /*2550*/  @P0 LDG.E.LTC128B R5, desc[UR36][R14.64] ;  /* 0x000000240e050981 */ /* 0x000ee2000c1e1920 */
[----:B------:R-:W-:Y:S01]  /*2560*/  LEA R12, P1, R104, UR4, 0x2 ;  /* 0x00000004680c7c11 */ /* 0x000fe2000f8210ff */
[----:B------:R-:W-:Y:S01]  /*2570*/  IMAD.WIDE.U32 R6, R113, R100, R8 ;  /* 0x0000006471067225 */ /* 0x000fe200078e0008 */
[----:B------:R-:W-:Y:S01]  /*2580*/  ISETP.GT.AND P4, PT, R4, 0x1, PT ;  /* 0x000000010400780c */ /* 0x000fe20003f84270 */
[----:B------:R-:W-:Y:S01]  /*2590*/  BSSY B1, `(.L_x_36) ;  /* 0x0000013000017945 */ /* 0x000fe20003800000 */
[----:B------:R-:W-:Y:S01]  /*25a0*/  SHF.L.U64.HI R105, R100, 0x3, R101 ;  /* 0x0000000364697819 */ /* 0x000fe20000010265 */
[----:B------:R-:W-:Y:S02]  /*25b0*/  IMAD.IADD R7, R95, 0x1, R7 ;  /* 0x000000015f077824 */ /* 0x000fe400078e0207 */
[----:B------:R-:W-:-:S04]  /*25c0*/  IMAD.WIDE.U32 R20, R89, R94, R6 ;  /* 0x0000005e59147225 */ /* 0x000fc800078e0006 */
[----:B------:R-:W-:Y:S01]  /*25d0*/  IMAD.IADD R7, R111, 0x1, R21 ;  /* 0x000000016f077824 */ /* 0x000fe200078e0215 */
[----:B------:R-:W-:-:S04]  /*25e0*/  LEA R6, P2, R20, R92, 0x2 ;  /* 0x0000005c14067211 */ /* 0x000fc800078410ff */
[----:B------:R-:W-:Y:S02]  /*25f0*/  LEA.HI.X R7, R20, R93, R7, 0x2, P2 ;  /* 0x0000005d14077211 */ /* 0x000fe400010f1407 */
[----:B---3--:R-:W-:-:S05]  /*2600*/  LOP3.LUT R13, R5, 0xffffe000, RZ, 0xc0, !PT ;  /* 0xffffe000050d7812 */ /* 0x008fca00078ec0ff */
[----:B--2---:R-:W-:Y:S01]  /*2610*/  FMUL R91, R13, R90 ;  /* 0x0000005a0d5b7220 */ /* 0x004fe20000400000 */
[----:B------:R-:W-:Y:S01]  /*2620*/  LEA.HI.X R13, R104, UR5, R107, 0x2, P1 ;  /* 0x00000005680d7c11 */ /* 0x000fe200088f146b */
[----:B------:R-:W-:Y:S01]  /*2630*/  IMAD.SHL.U32 R104, R100, 0x8, RZ ;  /* 0x0000000864687824 */ /* 0x000fe200078e00ff */
[----:B------:R-:W-:Y:S01]  /*2640*/  ISETP.GT.AND P1, PT, R3, RZ, P4 ;  /* 0x000000ff0300720c */ /* 0x000fe20002724270 */
[----:B------:R-:W-:Y:S01]  /*2650*/  FFMA R91, R56, R88, R91 ;  /* 0x00000058385b7223 */ /* 0x000fe2000000005b */
[----:B------:R-:W-:Y:S01]  /*2660*/  P2R R107, PR, RZ, 0x10 ;  /* 0x00000010ff6b7803 */ /* 0x000fe20000000000 */
[----:B------:R-:W-:-:S03]  /*2670*/  IMAD.WIDE.U32 R20, R113, R100, R104 ;  /* 0x0000006471147225 */ /* 0x000fc600078e0068 */
[----:B------:R-:W-:-:S05]  /*2680*/  F2FP.TF32.F32.PACK_B R91, R91 ;  /* 0x0000005bff5b723e */ /* 0x000fca00024050ff */
[----:B------:R0:W-:Y:S02]  /*2690*/  @P0 STG.E desc[UR36][R12.64], R91 ;  /* 0x0000005b0c000986 */ /* 0x0001e4000c101924 */
[----:B------:R-:W-:Y:S05]  /*26a0*/  @!P1 BRA `(.L_x_37) ;  /* 0x0000000000049947 */ /* 0x000fea0003800000 */
[----:B------:R1:W5:Y:S02]  /*26b0*/  LDG.E.LTC128B R5, desc[UR36][R6.64+0x4] ;  /* 0x0000042406057981 */ /* 0x000364000c1e1920 */
.L_x_37:
[----:B------:R-:W-:Y:S05]  /*26c0*/  BSYNC B1 ;  /* 0x0000000000017941 */ /* 0x000fea0003800000 */
.L_x_36:
[----:B-----5:R-:W-:Y:S01]  /*26d0*/  LOP3.LUT R15, R5, 0xffffe000, RZ, 0xc0, !PT ;  /* 0xffffe000050f7812 */ /* 0x020fe200078ec0ff */
[----:B------:R-:W-:Y:S01]  /*26e0*/  IMAD.IADD R95, R95, 0x1, R21 ;  /* 0x000000015f5f7824 */ /* 0x000fe200078e0215 */
[----:B------:R-:W-:Y:S01]  /*26f0*/  IADD3 R21, P2, R98, R20, RZ ;  /* 0x0000001462157210 */ /* 0x000fe20007f5e0ff */
[----:B0-----:R-:W-:Y:S01]  /*2700*/  IMAD.MOV.U32 R91, RZ, RZ, R5 ;  /* 0x000000ffff5b7224 */ /* 0x001fe200078e0005 */
[----:B------:R-:W-:Y:S01]  /*2710*/  ISETP.GT.AND P0, PT, R3, 0x8, P6 ;  /* 0x000000080300780c */ /* 0x000fe20003704270 */
[----:B------:R-:W-:Y:S02]  /*2720*/  FMUL R14, R15, R90 ;  /* 0x0000005a0f0e7220 */ /* 0x000fe40000400000 */
[----:B------:R-:W-:Y:S02]  /*2730*/  IMAD.X R56, R95, 0x1, R97, P2 ;  /* 0x000000015f387824 */ /* 0x000fe400010e0661 */
[----:B------:R-:W-:Y:S01]  /*2740*/  FFMA R115, R57, R88, R14 ;  /* 0x0000005839737223 */ /* 0x000fe2000000000e */
[----:B------:R-:W-:-:S04]  /*2750*/  LEA R14, P2, R21, R92, 0x2 ;  /* 0x0000005c150e7211 */ /* 0x000fc800078410ff */
[----:B------:R-:W-:Y:S02]  /*2760*/  F2FP.TF32.F32.PACK_B R115, R115 ;  /* 0x00000073ff73723e */ /* 0x000fe400024050ff */
[----:B------:R-:W-:-:S03]  /*2770*/  LEA.HI.X R15, R21, R93, R56, 0x2, P2 ;  /* 0x0000005d150f7211 */ /* 0x000fc600010f1438 */
[----:B------:R0:W-:Y:S04]  /*2780*/  @P1 STG.E desc[UR36][R12.64+0x4], R115 ;  /* 0x000004730c001986 */ /* 0x0001e8000c101924 */
[----:B------:R2:W3:Y:S01]  /*2790*/  @P0 LDG.E.LTC128B R91, desc[UR36][R14.64] ;  /* 0x000000240e5b0981 */ /* 0x0004e2000c1e1920 */
[----:B------:R-:W-:Y:S01]  /*27a0*/  IADD3 R56, P1, R8, R20, RZ ;  /* 0x0000001408387210 */ /* 0x000fe20007f3e0ff */
[----:B------:R-:W-:Y:S01]  /*27b0*/  BSSY B1, `(.L_x_38) ;  /* 0x0000012000017945 */ /* 0x000fe20003800000 */
[----:B------:R-:W-:-:S03]  /*27c0*/  SHF.L.U64.HI R109, R10, 0x5, R11 ;  /* 0x000000050a6d7819 */ /* 0x000fc6000001020b */
[----:B------:R-:W-:Y:S01]  /*27d0*/  IMAD.X R57, R9, 0x1, R95, P1 ;  /* 0x0000000109397824 */ /* 0x000fe200008e065f */
[----:B------:R-:W-:Y:S01]  /*27e0*/  ISETP.GT.AND P1, PT, R3, 0x8, P4 ;  /* 0x000000080300780c */ /* 0x000fe20002724270 */
[----:B------:R-:W-:Y:S02]  /*27f0*/  IMAD.SHL.U32 R95, R10, 0x20, RZ ;  /* 0x000000200a5f7824 */ /* 0x000fe400078e00ff */
[----:B------:R-:W-:-:S03]  /*2800*/  IMAD.WIDE.U32 R56, R89, R94, R56 ;  /* 0x0000005e59387225 */ /* 0x000fc600078e0038 */
[----:B------:R-:W-:Y:S02]  /*2810*/  IADD3 R20, P2, R95, R12, RZ ;  /* 0x0000000c5f147210 */ /* 0x000fe40007f5e0ff */
[----:B--2---:R-:W-:-:S03]  /*2820*/  LEA R14, P3, R56, R92, 0x2 ;  /* 0x0000005c380e7211 */ /* 0x004fc600078610ff */
[----:B------:R-:W-:Y:S01]  /*2830*/  IMAD.X R21, R109, 0x1, R13, P2 ;  /* 0x000000016d157824 */ /* 0x000fe200010e060d */
[----:B---3--:R-:W-:-:S05]  /*2840*/  LOP3.LUT R5, R91, 0xffffe000, RZ, 0xc0, !PT ;  /* 0xffffe0005b057812 */ /* 0x008fca00078ec0ff */
[----:B------:R-:W-:-:S04]  /*2850*/  FMUL R5, R5, R90 ;  /* 0x0000005a05057220 */ /* 0x000fc80000400000 */
[----:B------:R-:W-:Y:S01]  /*2860*/  FFMA R117, R58, R88, R5 ;  /* 0x000000583a757223 */ /* 0x000fe20000000005 */
[----:B------:R-:W-:-:S04]  /*2870*/  IMAD.IADD R5, R111, 0x1, R57 ;  /* 0x000000016f057824 */ /* 0x000fc800078e0239 */
[----:B------:R-:W-:Y:S02]  /*2880*/  F2FP.TF32.F32.PACK_B R117, R117 ;  /* 0x00000075ff75723e */ /* 0x000fe400024050ff */
[----:B------:R-:W-:-:S03]  /*2890*/  LEA.HI.X R15, R56, R93, R5, 0x2, P3 ;  /* 0x0000005d380f7211 */ /* 0x000fc600018f1405 */
[----:B------:R0:W-:Y:S01]  /*28a0*/  @P0 STG.E desc[UR36][R20.64], R117 ;  /* 0x0000007514000986 */ /* 0x0001e2000c101924 */
[----:B------:R-:W-:Y:S05]  /*28b0*/  @!P1 BRA `(.L_x_39) ;  /* 0x0000000000049947 */ /* 0x000fea0003800000 */
[----:B------:R2:W5:Y:S02]  /*28c0*/  LDG.E.LTC128B R91, desc[UR36][R14.64+0x4] ;  /* 0x000004240e5b7981 */ /* 0x000564000c1e1920 */
.L_x_39:
[----:B------:R-:W-:Y:S05]  /*28d0*/  BSYNC B1 ;  /* 0x0000000000017941 */ /* 0x000fea0003800000 */
.L_x_38:
[----:B-----5:R-:W-:Y:S01]  /*28e0*/  LOP3.LUT R5, R91, 0xffffe000, RZ, 0xc0, !PT ;  /* 0xffffe0005b057812 */ /* 0x020fe200078ec0ff */
[----:B------:R-:W-:Y:S01]  /*28f0*/  BSSY B1, `(.L_x_40) ;  /* 0x000000c000017945 */ /* 0x000fe20003800000 */
[----:B------:R-:W-:-:S03]  /*2900*/  ISETP.GT.AND P4, PT, R4, 0x8, PT ;  /* 0x000000080400780c */ /* 0x000fc60003f84270 */
[----:B------:R-:W-:Y:S01]  /*2910*/  FMUL R56, R5, R90 ;  /* 0x0000005a05387220 */ /* 0x000fe20000400000 */
[----:B------:R-:W-:Y:S01]  /*2920*/  ISETP.GT.AND P0, PT, R3, RZ, P4 ;  /* 0x000000ff0300720c */ /* 0x000fe20002704270 */
[----:B------:R-:W-:Y:S01]  /*2930*/  IMAD.SHL.U32 R5, R10, 0x200, RZ ;  /* 0x000002000a057824 */ /* 0x000fe200078e00ff */
[----:B------:R-:W-:Y:S01]  /*2940*/  P2R R108, PR, RZ, 0x10 ;  /* 0x00000010ff6c7803 */ /* 0x000fe20000000000 */
[----:B------:R-:W-:Y:S01]  /*2950*/  FFMA R59, R59, R88, R56 ;  /* 0x000000583b3b7223 */ /* 0x000fe20000000038 */
[----:B------:R-:W-:-:S04]  /*2960*/  IMAD.MOV.U32 R56, RZ, RZ, R91 ;  /* 0x000000ffff387224 */ /* 0x000fc800078e005b */
[----:B------:R-:W-:-:S05]  /*2970*/  F2FP.TF32.F32.PACK_B R59, R59 ;  /* 0x0000003bff3b723e */ /* 0x000fca00024050ff */
[----:B------:R3:W-:Y:S01]  /*2980*/  @P1 STG.E desc[UR36][R20.64+0x4], R59 ;  /* 0x0000043b14001986 */ /* 0x0007e2000c101924 */
[----:B------:R-:W-:Y:S05]  /*2990*/  @!P0 BRA `(.L_x_41) ;  /* 0x0000000000048947 */ /* 0x000fea0003800000 */
[----:B------:R4:W5:Y:S02]  /*29a0*/  LDG.E.LTC128B R56, desc[UR36][R6.64+0x20] ;  /* 0x0000202406387981 */ /* 0x000964000c1e1920 */
.L_x_41:
[----:B------:R-:W-:Y:S05]  /*29b0*/  BSYNC B1 ;  /* 0x0000000000017941 */ /* 0x000fea0003800000 */
.L_x_40:
[----:B-----5:R-:W-:Y:S01]  /*29c0*/  LOP3.LUT R57, R56, 0xffffe000, RZ, 0xc0, !PT ;  /* 0xffffe00038397812 */ /* 0x020fe200078ec0ff */
[----:B------:R-:W-:Y:S01]  /*29d0*/  BSSY B1, `(.L_x_42) ;  /* 0x000000d000017945 */ /* 0x000fe20003800000 */
[----:B------:R-:W-:Y:S02]  /*29e0*/  SHF.L.U64.HI R91, R10, 0x9, R11 ;  /* 0x000000090a5b7819 */ /* 0x000fe4000001020b */
[----:B------:R-:W-:Y:S01]  /*29f0*/  IADD3 R10, P1, P2, R5, R12, R95 ;  /* 0x0000000c050a7210 */ /* 0x000fe20007a3e05f */
[----:B------:R-:W-:Y:S01]  /*2a00*/  FMUL R57, R57, R90 ;  /* 0x0000005a39397220 */ /* 0x000fe20000400000 */
[----:B------:R-:W-:Y:S02]  /*2a10*/  ISETP.GT.AND P3, PT, R4, 0x9, PT ;  /* 0x000000090400780c */ /* 0x000fe40003f64270 */
[----:B------:R-:W-:Y:S01]  /*2a20*/  IADD3.X R11, R91, R13, R109, P1, P2 ;  /* 0x0000000d5b0b7210 */ /* 0x000fe20000fe446d */
[----:B------:R-:W-:Y:S01]  /*2a30*/  FFMA R57, R60, R88, R57 ;  /* 0x000000583c397223 */ /* 0x000fe20000000039 */
[----:B------:R-:W-:-:S02]  /*2a40*/  ISETP.GT.AND P1, PT, R3, RZ, P3 ;  /* 0x000000ff0300720c */ /* 0x000fc40001f24270 */
[----:B------:R-:W-:Y:S02]  /*2a50*/  P2R R109, PR, RZ, 0x8 ;  /* 0x00000008ff6d7803 */ /* 0x000fe40000000000 */
[----:B------:R-:W-:-:S05]  /*2a60*/  F2FP.TF32.F32.PACK_B R57, R57 ;  /* 0x00000039ff39723e */ /* 0x000fca00024050ff */
[----:B------:R0:W-:Y:S04]  /*2a70*/  @P0 STG.E desc[UR36][R12.64+0x20], R57 ;  /* 0x000020390c000986 */ /* 0x0001e8000c101924 */
[----:B------:R-:W-:Y:S05]  /*2a80*/  @!P1 BRA `(.L_x_43) ;  /* 0x0000000000049947 */ /* 0x000fea0003800000 */
[----:B------:R0:W5:Y:S02]  /*2a90*/  LDG.E.LTC128B R56, desc[UR36][R6.64+0x24] ;  /* 0x0000242406387981 */ /* 0x000164000c1e1920 */
.L_x_43:
[----:B------:R-:W-:Y:S05]  /*2aa0*/  BSYNC B1 ;  /* 0x0000000000017941 */ /* 0x000fea0003800000 */
.L_x_42:
[----:B0----5:R-:W-:Y:S01]  /*2ab0*/  LOP3.LUT R57, R56, 0xffffe000, RZ, 0xc0, !PT ;  /* 0xffffe00038397812 */ /* 0x021fe200078ec0ff */
[----:B------:R-:W-:Y:S01]  /*2ac0*/  BSSY B1, `(.L_x_44) ;  /* 0x0000008000017945 */ /* 0x000fe20003800000 */
[----:B------:R-:W-:-:S03]  /*2ad0*/  ISETP.GT.AND P0, PT, R3, 0x8, P4 ;  /* 0x000000080300780c */ /* 0x000fc60002704270 */
[----:B------:R-:W-:-:S04]  /*2ae0*/  FMUL R58, R57, R90 ;  /* 0x0000005a393a7220 */ /* 0x000fc80000400000 */
[----:B------:R-:W-:-:S05]  /*2af0*/  FFMA R61, R61, R88, R58 ;  /* 0x000000583d3d7223 */ /* 0x000fca000000003a */
[----:B------:R-:W-:-:S05]  /*2b00*/  F2FP.TF32.F32.PACK_B R61, R61 ;  /* 0x0000003dff3d723e */ /* 0x000fca00024050ff */
[----:B------:R0:W-:Y:S01]  /*2b10*/  @P1 STG.E desc[UR36][R12.64+0x24], R61 ;  /* 0x0000243d0c001986 */ /* 0x0001e2000c101924 */
[----:B------:R-:W-:Y:S05]  /*2b20*/  @!P0 BRA `(.L_x_45) ;  /* 0x0000000000048947 */ /* 0x000fea0003800000 */
[----:B------:R0:W5:Y:S02]  /*2b30*/  LDG.E.LTC128B R56, desc[UR36][R14.64+0x20] ;  /* 0x000020240e387981 */ /* 0x000164000c1e1920 */
.L_x_45:
[----:B------:R-:W-:Y:S05]  /*2b40*/  BSYNC B1 ;  /* 0x0000000000017941 */ /* 0x000fea0003800000 */
.L_x_44:
[----:B-----5:R-:W-:Y:S01]  /*2b50*/  LOP3.LUT R57, R56, 0xffffe000, RZ, 0xc0, !PT ;  /* 0xffffe00038397812 */ /* 0x020fe200078ec0ff */
        /* <DEDUP_REMOVED lines=8> */
.L_x_47:
[----:B------:R-:W-:Y:S05]  /*2be0*/  BSYNC B1 ;  /* 0x0000000000017941 */ /* 0x000fea0003800000 */
.L_x_46:
[----:B0----5:R-:W-:Y:S01]  /*2bf0*/  LOP3.LUT R57, R56, 0xffffe000, RZ, 0xc0, !PT ;  /* 0xffffe00038397812 */ /* 0x021fe200078ec0ff */
[----:B------:R-:W-:Y:S01]  /*2c00*/  BSSY B1, `(.L_x_48) ;  /* 0x000000d000017945 */ /* 0x000fe20003800000 */
[----:B------:R-:W-:Y:S01]  /*2c10*/  IADD3 R113, P0, R113, 0x80, RZ ;  /* 0x0000008071717810 */ /* 0x000fe20007f1e0ff */
[----:B------:R-:W-:Y:S01]  /*2c20*/  IMAD.MOV.U32 R62, RZ, RZ, R56 ;  /* 0x000000ffff3e7224 */ /* 0x000fe200078e0038 */
[----:B------:R-:W-:Y:S01]  /*2c30*/  ISETP.GT.AND P2, PT, R4, 0x10, PT ;  /* 0x000000100400780c */ /* 0x000fe20003f44270 */
[----:B------:R-:W-:Y:S02]  /*2c40*/  FMUL R58, R57, R90 ;  /* 0x0000005a393a7220 */ /* 0x000fe40000400000 */
[----:B------:R-:W-:Y:S01]  /*2c50*/  IMAD.X R103, RZ, RZ, R103, P0 ;  /* 0x000000ffff677224 */ /* 0x000fe200000e0667 */
[----:B------:R-:W-:Y:S01]  /*2c60*/  ISETP.GT.AND P0, PT, R3, RZ, P2 ;  /* 0x000000ff0300720c */ /* 0x000fe20001704270 */
[----:B------:R-:W-:Y:S01]  /*2c70*/  FFMA R63, R63, R88, R58 ;  /* 0x000000583f3f7223 */ /* 0x000fe2000000003a */
[----:B------:R-:W-:-:S04]  /*2c80*/  P2R R102, PR, RZ, 0x4 ;  /* 0x00000004ff667803 */ /* 0x000fc80000000000 */
[----:B------:R-:W-:-:S05]  /*2c90*/  F2FP.TF32.F32.PACK_B R63, R63 ;  /* 0x0000003fff3f723e */ /* 0x000fca00024050ff */
[----:B------:R0:W-:Y:S02]  /*2ca0*/  @P1 STG.E desc[UR36][R20.64+0x24], R63 ;  /* 0x0000243f14001986 */ /* 0x0001e4000c101924 */
[----:B------:R-:W-:Y:S05]  /*2cb0*/  @!P0 BRA `(.L_x_49) ;  /* 0x0000000000048947 */ /* 0x000fea0003800000 */
[----:B------:R0:W5:Y:S02]  /*2cc0*/  LDG.E.LTC128B R62, desc[UR36][R6.64+0x40] ;  /* 0x00004024063e7981 */ /* 0x000164000c1e1920 */
.L_x_49:
[----:B------:R-:W-:Y:S05]  /*2cd0*/  BSYNC B1 ;  /* 0x0000000000017941 */ /* 0x000fea0003800000 */
.L_x_48:
[----:B-----5:R-:W-:Y:S01]  /*2ce0*/  LOP3.LUT R57, R62, 0xffffe000, RZ, 0xc0, !PT ;  /* 0xffffe0003e397812 */ /* 0x020fe200078ec0ff */
[-C--:B------:R-:W-:Y:S01]  /*2cf0*/  IMAD R56, R103, R100.reuse, RZ ;  /* 0x0000006467387224 */ /* 0x080fe200078e02ff */
[----:B------:R-:W-:Y:S01]  /*2d00*/  ISETP.GT.AND P1, PT, R4, 0x11, PT ;  /* 0x000000110400780c */ /* 0x000fe20003f24270 */
[----:B---3--:R-:W-:Y:S01]  /*2d10*/  IMAD.WIDE.U32 R58, R113, R100, R8 ;  /* 0x00000064713a7225 */ /* 0x008fe200078e0008 */
[----:B------:R-:W-:Y:S03]  /*2d20*/  BSSY B1, `(.L_x_50) ;  /* 0x000001f000017945 */ /* 0x000fe60003800000 */
[----:B------:R-:W-:Y:S01]  /*2d30*/  FMUL R57, R57, R90 ;  /* 0x0000005a39397220 */ /* 0x000fe20000400000 */
[----:B0-----:R-:W-:-:S03]  /*2d40*/  IMAD R63, R113, R101, R56 ;  /* 0x00000065713f7224 */ /* 0x001fc600078e0238 */
[----:B------:R-:W-:Y:S01]  /*2d50*/  FFMA R95, R64, R88, R57 ;  /* 0x00000058405f7223 */ /* 0x000fe20000000039 */
[----:B------:R-:W-:-:S04]  /*2d60*/  IMAD.WIDE.U32 R56, R113, R100, R96 ;  /* 0x0000006471387225 */ /* 0x000fc800078e0060 */
[----:B------:R-:W-:Y:S01]  /*2d70*/  F2FP.TF32.F32.PACK_B R95, R95 ;  /* 0x0000005fff5f723e */ /* 0x000fe200024050ff */
[----:B------:R-:W-:Y:S02]  /*2d80*/  IMAD.IADD R59, R63, 0x1, R59 ;  /* 0x000000013f3b7824 */ /* 0x000fe400078e023b */
[----:B------:R-:W-:Y:S02]  /*2d90*/  IMAD.IADD R57, R57, 0x1, R63 ;  /* 0x0000000139397824 */ /* 0x000fe400078e023f */
[----:B------:R0:W-:Y:S01]  /*2da0*/  @P0 STG.E desc[UR36][R12.64+0x40], R95 ;  /* 0x0000405f0c000986 */ /* 0x0001e2000c101924 */
[----:B------:R-:W-:Y:S01]  /*2db0*/  IMAD.WIDE.U32 R60, R89, R94, R58 ;  /* 0x0000005e593c7225 */ /* 0x000fe200078e003a */
[----:B------:R-:W-:-:S03]  /*2dc0*/  LEA R58, P0, R56, R92, 0x2 ;  /* 0x0000005c383a7211 */ /* 0x000fc600078010ff */
[----:B------:R-:W-:Y:S01]  /*2dd0*/  IMAD.WIDE.U32 R100, R113, R100, R104 ;  /* 0x0000006471647225 */ /* 0x000fe200078e0068 */
[----:B------:R-:W-:Y:S02]  /*2de0*/  LEA.HI.X R59, R56, R93, R57, 0x2, P0 ;  /* 0x0000005d383b7211 */ /* 0x000fe400000f1439 */
[----:B------:R-:W-:Y:S01]  /*2df0*/  LEA R56, P0, R60, R92, 0x2 ;  /* 0x0000005c3c387211 */ /* 0x000fe200078010ff */
[----:B------:R-:W-:Y:S02]  /*2e00*/  IMAD.IADD R57, R111, 0x1, R61 ;  /* 0x000000016f397824 */ /* 0x000fe400078e023d */
[----:B------:R-:W-:-:S03]  /*2e10*/  IMAD.IADD R63, R63, 0x1, R101 ;  /* 0x000000013f3f7824 */ /* 0x000fc600078e0265 */
[----:B------:R-:W-:Y:S02]  /*2e20*/  LEA.HI.X R57, R60, R93, R57, 0x2, P0 ;  /* 0x0000005d3c397211 */ /* 0x000fe400000f1439 */
[----:B------:R-:W-:-:S05]  /*2e30*/  IADD3 R98, P0, R98, R100, RZ ;  /* 0x0000006462627210 */ /* 0x000fca0007f1e0ff */
[----:B------:R-:W-:Y:S01]  /*2e40*/  IMAD.X R96, R63, 0x1, R97, P0 ;  /* 0x000000013f607824 */ /* 0x000fe200000e0661 */
[----:B------:R-:W-:-:S05]  /*2e50*/  IADD3 R8, P0, R8, R100, RZ ;  /* 0x0000006408087210 */ /* 0x000fca0007f1e0ff */
[----:B------:R-:W-:Y:S01]  /*2e60*/  IMAD.X R9, R9, 0x1, R63, P0 ;  /* 0x0000000109097824 */ /* 0x000fe200000e063f */
[----:B------:R-:W-:Y:S01]  /*2e70*/  LEA R60, P0, R98, R92, 0x2 ;  /* 0x0000005c623c7211 */ /* 0x000fe200078010ff */
[----:B0-----:R-:W-:-:S03]  /*2e80*/  IMAD.WIDE.U32 R94, R89, R94, R8 ;  /* 0x0000005e595e7225 */ /* 0x001fc600078e0008 */
[-C--:B------:R-:W-:Y:S01]  /*2e90*/  LEA.HI.X R61, R98, R93.reuse, R96, 0x2, P0 ;  /* 0x0000005d623d7211 */ /* 0x080fe200000f1460 */
[----:B------:R-:W-:Y:S01]  /*2ea0*/  IMAD.IADD R9, R111, 0x1, R95 ;  /* 0x000000016f097824 */ /* 0x000fe200078e025f */
[C---:B------:R-:W-:Y:S02]  /*2eb0*/  LEA R8, P0, R94.reuse, R92, 0x2 ;  /* 0x0000005c5e087211 */ /* 0x040fe400078010ff */
[----:B------:R-:W-:Y:S02]  /*2ec0*/  P2R R92, PR, RZ, 0x2 ;  /* 0x00000002ff5c7803 */ /* 0x000fe40000000000 */
[----:B------:R-:W-:Y:S02]  /*2ed0*/  LEA.HI.X R9, R94, R93, R9, 0x2, P0 ;  /* 0x0000005d5e097211 */ /* 0x000fe400000f1409 */
[----:B------:R-:W-:-:S13]  /*2ee0*/  ISETP.GT.AND P0, PT, R3, RZ, P1 ;  /* 0x000000ff0300720c */ /* 0x000fda0000f04270 */
[----:B------:R-:W-:Y:S05]  /*2ef0*/  @!P0 BRA `(.L_x_51) ;  /* 0x0000000000048947 */ /* 0x000fea0003800000 */
[----:B------:R0:W5:Y:S02]  /*2f00*/  LDG.E.LTC128B R62, desc[UR36][R6.64+0x44] ;  /* 0x00004424063e7981 */ /* 0x000164000c1e1920 */
.L_x_51:
[----:B------:R-:W-:Y:S05]  /*2f10*/  BSYNC B1 ;  /* 0x0000000000017941 */ /* 0x000fea0003800000 */
.L_x_50:
[----:B-----5:R-:W-:Y:S01]  /*2f20*/  LOP3.LUT R63, R62, 0xffffe000, RZ, 0xc0, !PT ;  /* 0xffffe0003e3f7812 */ /* 0x020fe200078ec0ff */
[----:B------:R-:W-:Y:S04]  /*2f30*/  BSSY B1, `(.L_x_52) ;  /* 0x0000008000017945 */ /* 0x000fe80003800000 */
[----:B------:R-:W-:-:S04]  /*2f40*/  FMUL R64, R63, R90 ;  /* 0x0000005a3f407220 */ /* 0x000fc80000400000 */
[----:B------:R-:W-:-:S05]  /*2f50*/  FFMA R65, R65, R88, R64 ;  /* 0x0000005841417223 */ /* 0x000fca0000000040 */
[----:B------:R-:W-:-:S05]  /*2f60*/  F2FP.TF32.F32.PACK_B R65, R65 ;  /* 0x00000041ff41723e */ /* 0x000fca00024050ff */
[----:B------:R3:W-:Y:S01]  /*2f70*/  @P0 STG.E desc[UR36][R12.64+0x44], R65 ;  /* 0x000044410c000986 */ /* 0x0007e2000c101924 */
[----:B------:R-:W-:-:S13]  /*2f80*/  ISETP.GT.AND P0, PT, R3, 0x8, P2 ;  /* 0x000000080300780c */ /* 0x000fda0001704270 */
[----:B---3--:R-:W-:Y:S05]  /*2f90*/  @!P0 BRA `(.L_x_53) ;  /* 0x0000000000048947 */ /* 0x008fea0003800000 */
[----:B------:R3:W5:Y:S02]  /*2fa0*/  LDG.E.LTC128B R62, desc[UR36][R14.64+0x40] ;  /* 0x000040240e3e7981 */ /* 0x000764000c1e1920 */
.L_x_53:
[----:B------:R-:W-:Y:S05]  /*2fb0*/  BSYNC B1 ;  /* 0x0000000000017941 */ /* 0x000fea0003800000 */
.L_x_52:
[----:B-----5:R-:W-:Y:S01]  /*2fc0*/  LOP3.LUT R63, R62, 0xffffe000, RZ, 0xc0, !PT ;  /* 0xffffe0003e3f7812 */ /* 0x020fe200078ec0ff */
[----:B------:R-:W-:Y:S04]  /*2fd0*/  BSSY B1, `(.L_x_54) ;  /* 0x0000008000017945 */ /* 0x000fe80003800000 */
[----:B------:R-:W-:-:S04]  /*2fe0*/  FMUL R63, R63, R90 ;  /* 0x0000005a3f3f7220 */ /* 0x000fc80000400000 */
[----:B------:R-:W-:-:S05]  /*2ff0*/  FFMA R63, R66, R88, R63 ;  /* 0x00000058423f7223 */ /* 0x000fca000000003f */
[----:B------:R-:W-:-:S05]  /*3000*/  F2FP.TF32.F32.PACK_B R63, R63 ;  /* 0x0000003fff3f723e */ /* 0x000fca00024050ff */
[----:B------:R0:W-:Y:S01]  /*3010*/  @P0 STG.E desc[UR36][R20.64+0x40], R63 ;  /* 0x0000403f14000986 */ /* 0x0001e2000c101924 */
[----:B------:R-:W-:-:S13]  /*3020*/  ISETP.GT.AND P0, PT, R3, 0x8, P1 ;  /* 0x000000080300780c */ /* 0x000fda0000f04270 */
[----:B0-----:R-:W-:Y:S05]  /*3030*/  @!P0 BRA `(.L_x_55) ;  /* 0x0000000000048947 */ /* 0x001fea0003800000 */
[----:B------:R0:W5:Y:S02]  /*3040*/  LDG.E.LTC128B R62, desc[UR36][R14.64+0x44] ;  /* 0x000044240e3e7981 */ /* 0x000164000c1e1920 */
.L_x_55:
[----:B------:R-:W-:Y:S05]  /*3050*/  BSYNC B1 ;  /* 0x0000000000017941 */ /* 0x000fea0003800000 */
.L_x_54:
[----:B-----5:R-:W-:Y:S01]  /*3060*/  LOP3.LUT R63, R62, 0xffffe000, RZ, 0xc0, !PT ;  /* 0xffffe0003e3f7812 */ /* 0x020fe200078ec0ff */
[----:B------:R-:W-:Y:S01]  /*3070*/  BSSY B1, `(.L_x_56) ;  /* 0x000000a000017945 */ /* 0x000fe20003800000 */
[----:B------:R-:W-:-:S03]  /*3080*/  ISETP.GT.AND P2, PT, R4, 0x18, PT ;  /* 0x000000180400780c */ /* 0x000fc60003f44270 */
[----:B------:R-:W-:Y:S01]  /*3090*/  FMUL R64, R63, R90 ;  /* 0x0000005a3f407220 */ /* 0x000fe20000400000 */
[----:B------:R-:W-:-:S03]  /*30a0*/  P2R R89, PR, RZ, 0x4 ;  /* 0x00000004ff597803 */ /* 0x000fc60000000000 */
[----:B------:R-:W-:-:S05]  /*30b0*/  FFMA R67, R67, R88, R64 ;  /* 0x0000005843437223 */ /* 0x000fca0000000040 */
[----:B------:R-:W-:-:S05]  /*30c0*/  F2FP.TF32.F32.PACK_B R67, R67 ;  /* 0x00000043ff43723e */ /* 0x000fca00024050ff */
[----:B------:R0:W-:Y:S01]  /*30d0*/  @P0 STG.E desc[UR36][R20.64+0x44], R67 ;  /* 0x0000444314000986 */ /* 0x0001e2000c101924 */
[----:B------:R-:W-:-:S13]  /*30e0*/  ISETP.GT.AND P0, PT, R3, RZ, P2 ;  /* 0x000000ff0300720c */ /* 0x000fda0001704270 */
[----:B0-----:R-:W-:Y:S05]  /*30f0*/  @!P0 BRA `(.L_x_57) ;  /* 0x0000000000048947 */ /* 0x001fea0003800000 */
[----:B------:R0:W5:Y:S02]  /*3100*/  LDG.E.LTC128B R62, desc[UR36][R6.64+0x60] ;  /* 0x00006024063e7981 */ /* 0x000164000c1e1920 */
.L_x_57:
[----:B------:R-:W-:Y:S05]  /*3110*/  BSYNC B1 ;  /* 0x0000000000017941 */ /* 0x000fea0003800000 */
.L_x_56:
        /* <DEDUP_REMOVED lines=11> */
.L_x_59:
[----:B------:R-:W-:Y:S05]  /*31d0*/  BSYNC B1 ;  /* 0x0000000000017941 */ /* 0x000fea0003800000 */
.L_x_58:
        /* <DEDUP_REMOVED lines=9> */
.L_x_61:
[----:B------:R-:W-:Y:S05]  /*3270*/  BSYNC B1 ;  /* 0x0000000000017941 */ /* 0x000fea0003800000 */
.L_x_60:
        /* <DEDUP_REMOVED lines=9> */
.L_x_63:
[----:B------:R-:W-:Y:S05]  /*3310*/  BSYNC B1 ;  /* 0x0000000000017941 */ /* 0x000fea0003800000 */
.L_x_62:
        /* <DEDUP_REMOVED lines=11> */
.L_x_65:
[----:B------:R-:W-:Y:S05]  /*33d0*/  BSYNC B1 ;  /* 0x0000000000017941 */ /* 0x000fea0003800000 */
.L_x_64:
        /* <DEDUP_REMOVED lines=11> */
.L_x_67:
[----:B------:R-:W-:Y:S05]  /*3490*/  BSYNC B1 ;  /* 0x0000000000017941 */ /* 0x000fea0003800000 */
.L_x_66:
        /* <DEDUP_REMOVED lines=9> */
.L_x_69:
[----:B------:R-:W-:Y:S05]  /*3530*/  BSYNC B1 ;  /* 0x0000000000017941 */ /* 0x000fea0003800000 */
.L_x_68:
        /* <DEDUP_REMOVED lines=9> */
.L_x_71:
[----:B------:R-:W-:Y:S05]  /*35d0*/  BSYNC B1 ;  /* 0x0000000000017941 */ /* 0x000fea0003800000 */
.L_x_70:
        /* <DEDUP_REMOVED lines=11> */
.L_x_73:
[----:B------:R-:W-:Y:S05]  /*3690*/  BSYNC B1 ;  /* 0x0000000000017941 */ /* 0x000fea0003800000 */
.L_x_72:
[----:B-----5:R-:W-:Y:S01]  /*36a0*/  LOP3.LUT R63, R62, 0xffffe000, RZ, 0xc0, !PT ;  /* 0xffffe0003e3f7812 */ /* 0x020fe200078ec0ff */
[----:B------:R-:W-:Y:S01]  /*36b0*/  BSSY B1, `(.L_x_74) ;  /* 0x000000a000017945 */ /* 0x000fe20003800000 */
[----:B------:R-:W-:-:S03]  /*36c0*/  ISETP.GT.AND P5, PT, R4, 0x29, PT ;  /* 0x000000290400780c */ /* 0x000fc60003fa4270 */
[----:B------:R-:W-:-:S04]  /*36d0*/  FMUL R63, R63, R90 ;  /* 0x0000005a3f3f7220 */ /* 0x000fc80000400000 */
[----:B------:R-:W-:-:S05]  /*36e0*/  FFMA R63, R76, R88, R63 ;  /* 0x000000584c3f7223 */ /* 0x000fca000000003f */
[----:B------:R-:W-:-:S05]  /*36f0*/  F2FP.TF32.F32.PACK_B R63, R63 ;  /* 0x0000003fff3f723e */ /* 0x000fca00024050ff */
[----:B------:R1:W-:Y:S01]  /*3700*/  @P0 STG.E desc[UR36][R12.64+0xa0], R63 ;  /* 0x0000a03f0c000986 */ /* 0x0003e2000c101924 */
[----:B------:R-:W-:Y:S02]  /*3710*/  ISETP.GT.AND P0, PT, R3, RZ, P5 ;  /* 0x000000ff0300720c */ /* 0x000fe40002f04270 */
[----:B-1----:R-:W-:-:S11]  /*3720*/  P2R R63, PR, RZ, 0x20 ;  /* 0x00000020ff3f7803 */ /* 0x002fd60000000000 */
[----:B------:R-:W-:Y:S05]  /*3730*/  @!P0 BRA `(.L_x_75) ;  /* 0x0000000000048947 */ /* 0x000fea0003800000 */
[----:B------:R1:W5:Y:S02]  /*3740*/  LDG.E.LTC128B R62, desc[UR36][R6.64+0xa4] ;  /* 0x0000a424063e7981 */ /* 0x000364000c1e1920 */
.L_x_75:
[----:B------:R-:W-:Y:S05]  /*3750*/  BSYNC B1 ;  /* 0x0000000000017941 */ /* 0x000fea0003800000 */
.L_x_74:
        /* <DEDUP_REMOVED lines=9> */
.L_x_77:
[----:B------:R-:W-:Y:S05]  /*37f0*/  BSYNC B1 ;  /* 0x0000000000017941 */ /* 0x000fea0003800000 */
.L_x_76:
        /* <DEDUP_REMOVED lines=9> */
.L_x_79:
[----:B------:R-:W-:Y:S05]  /*3890*/  BSYNC B1 ;  /* 0x0000000000017941 */ /* 0x000fea0003800000 */
.L_x_78:
[----:B-----5:R-:W-:Y:S01]  /*38a0*/  LOP3.LUT R63, R62, 0xffffe000, RZ, 0xc0, !PT ;  /* 0xffffe0003e3f7812 */ /* 0x020fe200078ec0ff */
[----:B------:R-:W-:Y:S01]  /*38b0*/  BSSY B1, `(.L_x_80) ;  /* 0x0000009000017945 */ /* 0x000fe20003800000 */
[----:B------:R-:W-:-:S03]  /*38c0*/  ISETP.GT.AND P3, PT, R4, 0x30, PT ;  /* 0x000000300400780c */ /* 0x000fc60003f64270 */
[----:B------:R-:W-:-:S04]  /*38d0*/  FMUL R64, R63, R90 ;  /* 0x0000005a3f407220 */ /* 0x000fc80000400000 */
[----:B------:R-:W-:-:S05]  /*38e0*/  FFMA R79, R79, R88, R64 ;  /* 0x000000584f4f7223 */ /* 0x000fca0000000040 */
[----:B------:R-:W-:-:S05]  /*38f0*/  F2FP.TF32.F32.PACK_B R79, R79 ;  /* 0x0000004fff4f723e */ /* 0x000fca00024050ff */
[----:B------:R0:W-:Y:S01]  /*3900*/  @P0 STG.E desc[UR36][R20.64+0xa4], R79 ;  /* 0x0000a44f14000986 */ /* 0x0001e2000c101924 */
[----:B------:R-:W-:-:S13]  /*3910*/  ISETP.GT.AND P0, PT, R3, RZ, P3 ;  /* 0x000000ff0300720c */ /* 0x000fda0001f04270 */
[----:B0-----:R-:W-:Y:S05]  /*3920*/  @!P0 BRA `(.L_x_81) ;  /* 0x0000000000048947 */ /* 0x001fea0003800000 */
[----:B------:R0:W5:Y:S02]  /*3930*/  LDG.E.LTC128B R62, desc[UR36][R6.64+0xc0] ;  /* 0x0000c024063e7981 */ /* 0x000164000c1e1920 */
.L_x_81:
[----:B------:R-:W-:Y:S05]  /*3940*/  BSYNC B1 ;  /* 0x0000000000017941 */ /* 0x000fea0003800000 */
.L_x_80:
        /* <DEDUP_REMOVED lines=10> */
.L_x_83:
[----:B------:R-:W-:Y:S05]  /*39f0*/  BSYNC B1 ;  /* 0x0000000000017941 */ /* 0x000fea0003800000 */
.L_x_82:
        /* <DEDUP_REMOVED lines=9> */
.L_x_85:
[----:B------:R-:W-:Y:S05]  /*3a90*/  BSYNC B1 ;  /* 0x0000000000017941 */ /* 0x000fea0003800000 */
.L_x_84:
        /* <DEDUP_REMOVED lines=9> */
.L_x_87:
[----:B------:R-:W-:Y:S05]  /*3b30*/  BSYNC B1 ;  /* 0x0000000000017941 */ /* 0x000fea0003800000 */
.L_x_86:
[----:B-----5:R-:W-:Y:S01]  /*3b40*/  LOP3.LUT R63, R62, 0xffffe000, RZ, 0xc0, !PT ;  /* 0xffffe0003e3f7812 */ /* 0x020fe200078ec0ff */
[----:B------:R-:W-:Y:S01]  /*3b50*/  BSSY B1, `(.L_x_88) ;  /* 0x000000a000017945 */ /* 0x000fe20003800000 */
[----:B------:R-:W-:Y:S01]  /*3b60*/  ISETP.GT.AND P1, PT, R4, 0x38, PT ;  /* 0x000000380400780c */ /* 0x000fe20003f24270 */
[----:B------:R-:W-:Y:S02]  /*3b70*/  IMAD.MOV.U32 R68, RZ, RZ, R62 ;  /* 0x000000ffff447224 */ /* 0x000fe400078e003e */
[----:B------:R-:W-:-:S04]  /*3b80*/  FMUL R64, R63, R90 ;  /* 0x0000005a3f407220 */ /* 0x000fc80000400000 */
[----:B------:R-:W-:-:S05]  /*3b90*/  FFMA R83, R83, R88, R64 ;  /* 0x0000005853537223 */ /* 0x000fca0000000040 */
[----:B------:R-:W-:-:S05]  /*3ba0*/  F2FP.TF32.F32.PACK_B R83, R83 ;  /* 0x00000053ff53723e */ /* 0x000fca00024050ff */
[----:B------:R0:W-:Y:S01]  /*3bb0*/  @P0 STG.E desc[UR36][R20.64+0xc4], R83 ;  /* 0x0000c45314000986 */ /* 0x0001e2000c101924 */
[----:B------:R-:W-:-:S13]  /*3bc0*/  ISETP.GT.AND P0, PT, R3, RZ, P1 ;  /* 0x000000ff0300720c */ /* 0x000fda0000f04270 */
[----:B0-----:R-:W-:Y:S05]  /*3bd0*/  @!P0 BRA `(.L_x_89) ;  /* 0x0000000000048947 */ /* 0x001fea0003800000 */
[----:B------:R0:W5:Y:S02]  /*3be0*/  LDG.E.LTC128B R68, desc[UR36][R6.64+0xe0] ;  /* 0x0000e02406447981 */ /* 0x000164000c1e1920 */
.L_x_89:
[----:B------:R-:W-:Y:S05]  /*3bf0*/  BSYNC B1 ;  /* 0x0000000000017941 */ /* 0x000fea0003800000 */
.L_x_88:
[----:B-----5:R-:W-:Y:S01]  /*3c00*/  LOP3.LUT R63, R68, 0xffffe000, RZ, 0xc0, !PT ;  /* 0xffffe000443f7812 */ /* 0x020fe200078ec0ff */
[----:B------:R-:W-:Y:S04]  /*3c10*/  BSSY B1, `(.L_x_90) ;  /* 0x000000f000017945 */ /* 0x000fe80003800000 */
[----:B------:R-:W-:-:S04]  /*3c20*/  FMUL R63, R63, R90 ;  /* 0x0000005a3f3f7220 */ /* 0x000fc80000400000 */
[----:B------:R-:W-:-:S05]  /*3c30*/  FFMA R73, R84, R88, R63 ;  /* 0x0000005854497223 */ /* 0x000fca000000003f */
[----:B------:R-:W-:-:S05]  /*3c40*/  F2FP.TF32.F32.PACK_B R73, R73 ;  /* 0x00000049ff49723e */ /* 0x000fca00024050ff */
[----:B------:R0:W-:Y:S01]  /*3c50*/  @P0 STG.E desc[UR36][R12.64+0xe0], R73 ;  /* 0x0000e0490c000986 */ /* 0x0001e2000c101924 */
[----:B------:R-:W-:-:S05]  /*3c60*/  IADD3 R64, P0, R5, R20, RZ ;  /* 0x0000001405407210 */ /* 0x000fca0007f1e0ff */
[----:B------:R-:W-:Y:S01]  /*3c70*/  IMAD.X R65, R91, 0x1, R21, P0 ;  /* 0x000000015b417824 */ /* 0x000fe200000e0615 */
[----:B------:R-:W-:-:S05]  /*3c80*/  IADD3 R66, P0, R5, R20, RZ ;  /* 0x0000001405427210 */ /* 0x000fca0007f1e0ff */
[----:B------:R-:W-:Y:S01]  /*3c90*/  IMAD.X R67, R91, 0x1, R21, P0 ;  /* 0x000000015b437824 */ /* 0x000fe200000e0615 */
[----:B------:R-:W-:-:S05]  /*3ca0*/  IADD3 R62, P0, R5, R12, RZ ;  /* 0x0000000c053e7210 */ /* 0x000fca0007f1e0ff */
[----:B------:R-:W-:Y:S01]  /*3cb0*/  IMAD.X R63, R91, 0x1, R13, P0 ;  /* 0x000000015b3f7824 */ /* 0x000fe200000e060d */
[----:B------:R-:W-:-:S04]  /*3cc0*/  ISETP.GT.AND P0, PT, R4, 0x39, PT ;  /* 0x000000390400780c */ /* 0x000fc80003f04270 */
[----:B------:R-:W-:-:S13]  /*3cd0*/  ISETP.GT.AND P4, PT, R3, RZ, P0 ;  /* 0x000000ff0300720c */ /* 0x000fda0000784270 */
[----:B0-----:R-:W-:Y:S05]  /*3ce0*/  @!P4 BRA `(.L_x_91) ;  /* 0x000000000004c947 */ /* 0x001fea0003800000 */
[----:B------:R0:W5:Y:S02]  /*3cf0*/  LDG.E.LTC128B R68, desc[UR36][R6.64+0xe4] ;  /* 0x0000e42406447981 */ /* 0x000164000c1e1920 */
.L_x_91:
[----:B------:R-:W-:Y:S05]  /*3d00*/  BSYNC B1 ;  /* 0x0000000000017941 */ /* 0x000fea0003800000 */
.L_x_90:
        /* <DEDUP_REMOVED lines=9> */
.L_x_93:
[----:B------:R-:W-:Y:S05]  /*3da0*/  BSYNC B1 ;  /* 0x0000000000017941 */ /* 0x000fea0003800000 */
.L_x_92:
        /* <DEDUP_REMOVED lines=9> */
.L_x_95:
[----:B------:R-:W-:Y:S05]  /*3e40*/  BSYNC B1 ;  /* 0x0000000000017941 */ /* 0x000fea0003800000 */
.L_x_94:
[----:B-----5:R-:W-:-:S05]  /*3e50*/  LOP3.LUT R5, R68, 0xffffe000, RZ, 0xc0, !PT ;  /* 0xffffe00044057812 */ /* 0x020fca00078ec0ff */
[----:B------:R-:W-:-:S04]  /*3e60*/  FMUL R4, R5, R90 ;  /* 0x0000005a05047220 */ /* 0x000fc80000400000 */
[----:B------:R-:W-:-:S05]  /*3e70*/  FFMA R87, R87, R88, R4 ;  /* 0x0000005857577223 */ /* 0x000fca0000000004 */
[----:B------:R-:W-:-:S05]  /*3e80*/  F2FP.TF32.F32.PACK_B R87, R87 ;  /* 0x00000057ff57723e */ /* 0x000fca00024050ff */
[----:B------:R0:W-:Y:S01]  /*3e90*/  @P4 STG.E desc[UR36][R20.64+0xe4], R87 ;  /* 0x0000e45714004986 */ /* 0x0001e2000c101924 */
[----:B------:R-:W-:-:S13]  /*3ea0*/  ISETP.GT.AND P4, PT, R3, 0x80, P6 ;  /* 0x000000800300780c */ /* 0x000fda0003784270 */
[----:B------:R-:W2:Y:S01]  /*3eb0*/  @P4 LDG.E.LTC128B R68, desc[UR36][R58.64] ;  /* 0x000000243a444981 */ /* 0x000ea2000c1e1920 */
[----:B------:R-:W-:Y:S01]  /*3ec0*/  BSSY B1, `(.L_x_96) ;  /* 0x000000a000017945 */ /* 0x000fe20003800000 */
[----:B--2---:R-:W-:-:S05]  /*3ed0*/  LOP3.LUT R5, R68, 0xffffe000, RZ, 0xc0, !PT ;  /* 0xffffe00044057812 */ /* 0x004fca00078ec0ff */
[----:B------:R-:W-:-:S04]  /*3ee0*/  FMUL R5, R5, R90 ;  /* 0x0000005a05057220 */ /* 0x000fc80000400000 */
[----:B------:R-:W-:-:S05]  /*3ef0*/  FFMA R5, R24, R88, R5 ;  /* 0x0000005818057223 */ /* 0x000fca0000000005 */
[----:B------:R-:W-:-:S05]  /*3f00*/  F2FP.TF32.F32.PACK_B R5, R5 ;  /* 0x00000005ff05723e */ /* 0x000fca00024050ff */
[----:B------:R0:W-:Y:S01]  /*3f10*/  @P4 STG.E desc[UR36][R62.64], R5 ;  /* 0x000000053e004986 */ /* 0x0001e2000c101924 */
[----:B------:R-:W-:-:S04]  /*3f20*/  ISETP.NE.AND P4, PT, R107, RZ, PT ;  /* 0x000000ff6b00720c */ /* 0x000fc80003f85270 */
[----:B------:R-:W-:-:S13]  /*3f30*/  ISETP.GT.AND P4, PT, R3, 0x80, P4 ;  /* 0x000000800300780c */ /* 0x000fda0002784270 */
[----:B0-----:R-:W-:Y:S05]  /*3f40*/  @!P4 BRA `(.L_x_97) ;  /* 0x000000000004c947 */ /* 0x001fea0003800000 */
[----:B------:R0:W5:Y:S02]  /*3f50*/  LDG.E.LTC128B R68, desc[UR36][R56.64+0x4] ;  /* 0x0000042438447981 */ /* 0x000164000c1e1920 */
.L_x_97:
[----:B------:R-:W-:Y:S05]  /*3f60*/  BSYNC B1 ;  /* 0x0000000000017941 */ /* 0x000fea0003800000 */
.L_x_96:
[----:B-----5:R-:W-:Y:S01]  /*3f70*/  LOP3.LUT R5, R68, 0xffffe000, RZ, 0xc0, !PT ;  /* 0xffffe00044057812 */ /* 0x020fe200078ec0ff */
[----:B------:R-:W-:Y:S01]  /*3f80*/  BSSY B1, `(.L_x_98) ;  /* 0x000000a000017945 */ /* 0x000fe20003800000 */
[----:B------:R-:W-:-:S03]  /*3f90*/  ISETP.GT.AND P6, PT, R3, 0x88, P6 ;  /* 0x000000880300780c */ /* 0x000fc600037c4270 */
[----:B------:R-:W-:Y:S01]  /*3fa0*/  FMUL R4, R5, R90 ;  /* 0x0000005a05047220 */ /* 0x000fe20000400000 */
[----:B------:R-:W-:-:S03]  /*3fb0*/  @P4 IMAD.MOV.U32 R5, RZ, RZ, R63 ;  /* 0x000000ffff054224 */ /* 0x000fc600078e003f */
[----:B------:R-:W-:Y:S01]  /*3fc0*/  FFMA R25, R25, R88, R4 ;  /* 0x0000005819197223 */ /* 0x000fe20000000004 */
[----:B------:R-:W-:-:S04]  /*3fd0*/  @P4 IMAD.MOV.U32 R4, RZ, RZ, R62 ;  /* 0x000000ffff044224 */ /* 0x000fc800078e003e */
[----:B------:R-:W-:-:S05]  /*3fe0*/  F2FP.TF32.F32.PACK_B R25, R25 ;  /* 0x00000019ff19723e */ /* 0x000fca00024050ff */
[----:B------:R2:W-:Y:S01]  /*3ff0*/  @P4 STG.E desc[UR36][R4.64+0x4], R25 ;  /* 0x0000041904004986 */ /* 0x0005e2000c101924 */
[----:B------:R-:W-:Y:S05]  /*4000*/  @!P6 BRA `(.L_x_99) ;  /* 0x000000000004e947 */ /* 0x000fea0003800000 */
[----:B------:R0:W5:Y:S02]  /*4010*/  LDG.E.LTC128B R68, desc[UR36][R60.64] ;  /* 0x000000243c447981 */ /* 0x000164000c1e1920 */
.L_x_99:
[----:B------:R-:W-:Y:S05]  /*4020*/  BSYNC B1 ;  /* 0x0000000000017941 */ /* 0x000fea0003800000 */
.L_x_98:
[----:B--2--5:R-:W-:Y:S01]  /*4030*/  LOP3.LUT R5, R68, 0xffffe000, RZ, 0xc0, !PT ;  /* 0xffffe00044057812 */ /* 0x024fe200078ec0ff */
[----:B------:R-:W-:Y:S01]  /*4040*/  BSSY B1, `(.L_x_100) ;  /* 0x0000009000017945 */ /* 0x000fe20003800000 */
[----:B------:R-:W-:-:S03]  /*4050*/  ISETP.NE.AND P4, PT, R107, RZ, PT ;  /* 0x000000ff6b00720c */ /* 0x000fc60003f85270 */
[----:B------:R-:W-:Y:S01]  /*4060*/  FMUL R5, R5, R90 ;  /* 0x0000005a05057220 */ /* 0x000fe20000400000 */
[----:B------:R-:W-:-:S03]  /*4070*/  ISETP.GT.AND P4, PT, R3, 0x88, P4 ;  /* 0x000000880300780c */ /* 0x000fc60002784270 */
[----:B------:R-:W-:-:S05]  /*4080*/  FFMA R5, R26, R88, R5 ;  /* 0x000000581a057223 */ /* 0x000fca0000000005 */
[----:B------:R-:W-:-:S05]  /*4090*/  F2FP.TF32.F32.PACK_B R5, R5 ;  /* 0x00000005ff05723e */ /* 0x000fca00024050ff */
[----:B------:R2:W-:Y:S01]  /*40a0*/  @P6 STG.E desc[UR36][R64.64], R5 ;  /* 0x0000000540006986 */ /* 0x0005e2000c101924 */
[----:B------:R-:W-:Y:S05]  /*40b0*/  @!P4 BRA `(.L_x_101) ;  /* 0x000000000004c947 */ /* 0x000fea0003800000 */
[----:B------:R0:W5:Y:S02]  /*40c0*/  LDG.E.LTC128B R68, desc[UR36][R8.64+0x4] ;  /* 0x0000042408447981 */ /* 0x000164000c1e1920 */
.L_x_101:
[----:B------:R-:W-:Y:S05]  /*40d0*/  BSYNC B1 ;  /* 0x0000000000017941 */ /* 0x000fea0003800000 */
.L_x_100:
[----:B--2--5:R-:W-:Y:S01]  /*40e0*/  LOP3.LUT R5, R68, 0xffffe000, RZ, 0xc0, !PT ;  /* 0xffffe00044057812 */ /* 0x024fe200078ec0ff */
[----:B------:R-:W-:Y:S01]  /*40f0*/  BSSY B1, `(.L_x_102) ;  /* 0x0000009000017945 */ /* 0x000fe20003800000 */
[----:B------:R-:W-:-:S03]  /*4100*/  ISETP.NE.AND P6, PT, R108, RZ, PT ;  /* 0x000000ff6c00720c */ /* 0x000fc60003fc5270 */
[----:B------:R-:W-:-:S04]  /*4110*/  FMUL R4, R5, R90 ;  /* 0x0000005a05047220 */ /* 0x000fc80000400000 */
[----:B------:R-:W-:-:S05]  /*4120*/  FFMA R27, R27, R88, R4 ;  /* 0x000000581b1b7223 */ /* 0x000fca0000000004 */
[----:B------:R-:W-:-:S05]  /*4130*/  F2FP.TF32.F32.PACK_B R27, R27 ;  /* 0x0000001bff1b723e */ /* 0x000fca00024050ff */
[----:B------:R2:W-:Y:S01]  /*4140*/  @P4 STG.E desc[UR36][R66.64+0x4], R27 ;  /* 0x0000041b42004986 */ /* 0x0005e2000c101924 */
[----:B------:R-:W-:-:S13]  /*4150*/  ISETP.GT.AND P4, PT, R3, 0x80, P6 ;  /* 0x000000800300780c */ /* 0x000fda0003784270 */
[----:B--2---:R-:W-:Y:S05]  /*4160*/  @!P4 BRA `(.L_x_103) ;  /* 0x000000000004c947 */ /* 0x004fea0003800000 */
[----:B------:R2:W5:Y:S02]  /*4170*/  LDG.E.LTC128B R68, desc[UR36][R56.64+0x20] ;  /* 0x0000202438447981 */ /* 0x000564000c1e1920 */
.L_x_103:
[----:B------:R-:W-:Y:S05]  /*4180*/  BSYNC B1 ;  /* 0x0000000000017941 */ /* 0x000fea0003800000 */
.L_x_102:
[----:B-----5:R-:W-:Y:S01]  /*4190*/  LOP3.LUT R5, R68, 0xffffe000, RZ, 0xc0, !PT ;  /* 0xffffe00044057812 */ /* 0x020fe200078ec0ff */
[----:B------:R-:W-:Y:S01]  /*41a0*/  @P4 IMAD.MOV.U32 R4, RZ, RZ, R62 ;  /* 0x000000ffff044224 */ /* 0x000fe200078e003e */
[----:B------:R-:W-:Y:S01]  /*41b0*/  ISETP.NE.AND P6, PT, R109, RZ, PT ;  /* 0x000000ff6d00720c */ /* 0x000fe20003fc5270 */
[----:B------:R-:W-:Y:S02]  /*41c0*/  BSSY B1, `(.L_x_104) ;  /* 0x0000009000017945 */ /* 0x000fe40003800000 */
[----:B------:R-:W-:-:S04]  /*41d0*/  FMUL R5, R5, R90 ;  /* 0x0000005a05057220 */ /* 0x000fc80000400000 */
[----:B-1--4-:R-:W-:Y:S01]  /*41e0*/  FFMA R7, R28, R88, R5 ;  /* 0x000000581c077223 */ /* 0x012fe20000000005 */
[----:B------:R-:W-:-:S04]  /*41f0*/  @P4 IMAD.MOV.U32 R5, RZ, RZ, R63 ;  /* 0x000000ffff054224 */ /* 0x000fc800078e003f */
[----:B------:R-:W-:-:S05]  /*4200*/  F2FP.TF32.F32.PACK_B R7, R7 ;  /* 0x00000007ff07723e */ /* 0x000fca00024050ff */
[----:B------:R1:W-:Y:S01]  /*4210*/  @P4 STG.E desc[UR36][R4.64+0x20], R7 ;  /* 0x0000200704004986 */ /* 0x0003e2000c101924 */
[----:B------:R-:W-:-:S13]  /*4220*/  ISETP.GT.AND P4, PT, R3, 0x80, P6 ;  /* 0x000000800300780c */ /* 0x000fda0003784270 */
[----:B-1----:R-:W-:Y:S05]  /*4230*/  @!P4 BRA `(.L_x_105) ;  /* 0x000000000004c947 */ /* 0x002fea0003800000 */
[----:B------:R1:W5:Y:S02]  /*4240*/  LDG.E.LTC128B R68, desc[UR36][R56.64+0x24] ;  /* 0x0000242438447981 */ /* 0x000364000c1e1920 */
.L_x_105:
[----:B------:R-:W-:Y:S05]  /*4250*/  BSYNC B1 ;  /* 0x0000000000017941 */ /* 0x000fea0003800000 */
.L_x_104:
[----:B-----5:R-:W-:Y:S01]  /*4260*/  LOP3.LUT R5, R68, 0xffffe000, RZ, 0xc0, !PT ;  /* 0xffffe00044057812 */ /* 0x020fe200078ec0ff */
[----:B------:R-:W-:Y:S04]  /*4270*/  BSSY B1, `(.L_x_106) ;  /* 0x000000b000017945 */ /* 0x000fe80003800000 */
[----:B------:R-:W-:Y:S01]  /*4280*/  FMUL R4, R5, R90 ;  /* 0x0000005a05047220 */ /* 0x000fe20000400000 */
[----:B------:R-:W-:-:S03]  /*4290*/  @P4 IMAD.MOV.U32 R5, RZ, RZ, R63 ;  /* 0x000000ffff054224 */ /* 0x000fc600078e003f */
[----:B------:R-:W-:Y:S01]  /*42a0*/  FFMA R29, R29, R88, R4 ;  /* 0x000000581d1d7223 */ /* 0x000fe20000000004 */
[----:B------:R-:W-:-:S04]  /*42b0*/  @P4 IMAD.MOV.U32 R4, RZ, RZ, R62 ;  /* 0x000000ffff044224 */ /* 0x000fc800078e003e */
[----:B------:R-:W-:-:S05]  /*42c0*/  F2FP.TF32.F32.PACK_B R29, R29 ;  /* 0x0000001dff1d723e */ /* 0x000fca00024050ff */
[----:B------:R4:W-:Y:S01]  /*42d0*/  @P4 STG.E desc[UR36][R4.64+0x24], R29 ;  /* 0x0000241d04004986 */ /* 0x0009e2000c101924 */
[----:B------:R-:W-:-:S04]  /*42e0*/  ISETP.NE.AND P4, PT, R108, RZ, PT ;  /* 0x000000ff6c00720c */ /* 0x000fc80003f85270 */
[----:B------:R-:W-:-:S13]  /*42f0*/  ISETP.GT.AND P4, PT, R3, 0x88, P4 ;  /* 0x000000880300780c */ /* 0x000fda0002784270 */
[----:B----4-:R-:W-:Y:S05]  /*4300*/  @!P4 BRA `(.L_x_107) ;  /* 0x000000000004c947 */ /* 0x010fea0003800000 */
[----:B------:R4:W5:Y:S02]  /*4310*/  LDG.E.LTC128B R68, desc[UR36][R8.64+0x20] ;  /* 0x0000202408447981 */ /* 0x000964000c1e1920 */
.L_x_107:
[----:B------:R-:W-:Y:S05]  /*4320*/  BSYNC B1 ;  /* 0x0000000000017941 */ /* 0x000fea0003800000 */
.L_x_106:
        /* <DEDUP_REMOVED lines=9> */
.L_x_109:
[----:B------:R-:W-:Y:S05]  /*43c0*/  BSYNC B1 ;  /* 0x0000000000017941 */ /* 0x000fea0003800000 */
.L_x_108:
[----:B-----5:R-:W-:Y:S01]  /*43d0*/  LOP3.LUT R5, R68, 0xffffe000, RZ, 0xc0, !PT ;  /* 0xffffe00044057812 */ /* 0x020fe200078ec0ff */
[----:B------:R-:W-:Y:S01]  /*43e0*/  BSSY B1, `(.L_x_110) ;  /* 0x000000b000017945 */ /* 0x000fe20003800000 */
[----:B------:R-:W-:-:S03]  /*43f0*/  ISETP.NE.AND P6, PT, R102, RZ, PT ;  /* 0x000000ff6600720c */ /* 0x000fc60003fc5270 */
[----:B------:R-:W-:Y:S01]  /*4400*/  FMUL R4, R5, R90 ;  /* 0x0000005a05047220 */ /* 0x000fe20000400000 */
[----:B------:R-:W-:-:S03]  /*4410*/  @P4 IMAD.MOV.U32 R5, RZ, RZ, R11 ;  /* 0x000000ffff054224 */ /* 0x000fc600078e000b */
[----:B------:R-:W-:Y:S01]  /*4420*/  FFMA R31, R31, R88, R4 ;  /* 0x000000581f1f7223 */ /* 0x000fe20000000004 */
[----:B------:R-:W-:-:S04]  /*4430*/  @P4 IMAD.MOV.U32 R4, RZ, RZ, R10 ;  /* 0x000000ffff044224 */ /* 0x000fc800078e000a */
[----:B------:R-:W-:-:S05]  /*4440*/  F2FP.TF32.F32.PACK_B R31, R31 ;  /* 0x0000001fff1f723e */ /* 0x000fca00024050ff */
[----:B------:R0:W-:Y:S01]  /*4450*/  @P4 STG.E desc[UR36][R4.64+0x24], R31 ;  /* 0x0000241f04004986 */ /* 0x0001e2000c101924 */
[----:B------:R-:W-:-:S13]  /*4460*/  ISETP.GT.AND P4, PT, R3, 0x80, P6 ;  /* 0x000000800300780c */ /* 0x000fda0003784270 */
[----:B0-----:R-:W-:Y:S05]  /*4470*/  @!P4 BRA `(.L_x_111) ;  /* 0x000000000004c947 */ /* 0x001fea0003800000 */
[----:B------:R0:W5:Y:S02]  /*4480*/  LDG.E.LTC128B R68, desc[UR36][R56.64+0x40] ;  /* 0x0000402438447981 */ /* 0x000164000c1e1920 */
.L_x_111:
[----:B------:R-:W-:Y:S05]  /*4490*/  BSYNC B1 ;  /* 0x0000000000017941 */ /* 0x000fea0003800000 */
.L_x_110:
[----:B-----5:R-:W-:Y:S01]  /*44a0*/  LOP3.LUT R5, R68, 0xffffe000, RZ, 0xc0, !PT ;  /* 0xffffe00044057812 */ /* 0x020fe200078ec0ff */
[----:B------:R-:W-:Y:S01]  /*44b0*/  @P4 IMAD.MOV.U32 R4, RZ, RZ, R62 ;  /* 0x000000ffff044224 */ /* 0x000fe200078e003e */
[----:B------:R-:W-:Y:S01]  /*44c0*/  ISETP.NE.AND P6, PT, R92, RZ, PT ;  /* 0x000000ff5c00720c */ /* 0x000fe20003fc5270 */
[----:B------:R-:W-:Y:S02]  /*44d0*/  BSSY B1, `(.L_x_112) ;  /* 0x0000009000017945 */ /* 0x000fe40003800000 */
[----:B------:R-:W-:-:S04]  /*44e0*/  FMUL R5, R5, R90 ;  /* 0x0000005a05057220 */ /* 0x000fc80000400000 */
[----:B------:R-:W-:Y:S01]  /*44f0*/  FFMA R7, R32, R88, R5 ;  /* 0x0000005820077223 */ /* 0x000fe20000000005 */
[----:B------:R-:W-:-:S04]  /*4500*/  @P4 IMAD.MOV.U32 R5, RZ, RZ, R63 ;  /* 0x000000ffff054224 */ /* 0x000fc800078e003f */
[----:B------:R-:W-:-:S05]  /*4510*/  F2FP.TF32.F32.PACK_B R7, R7 ;  /* 0x00000007ff07723e */ /* 0x000fca00024050ff */
[----:B------:R0:W-:Y:S01]  /*4520*/  @P4 STG.E desc[UR36][R4.64+0x40], R7 ;  /* 0x0000400704004986 */ /* 0x0001e2000c101924 */
[----:B------:R-:W-:-:S13]  /*4530*/  ISETP.GT.AND P4, PT, R3, 0x80, P6 ;  /* 0x000000800300780c */ /* 0x000fda0003784270 */
[----:B0-----:R-:W-:Y:S05]  /*4540*/  @!P4 BRA `(.L_x_113) ;  /* 0x000000000004c947 */ /* 0x001fea0003800000 */
[----:B------:R0:W5:Y:S02]  /*4550*/  LDG.E.LTC128B R68, desc[UR36][R56.64+0x44] ;  /* 0x0000442438447981 */ /* 0x000164000c1e1920 */
.L_x_113:
[----:B------:R-:W-:Y:S05]  /*4560*/  BSYNC B1 ;  /* 0x0000000000017941 */ /* 0x000fea0003800000 */
.L_x_112:
        /* <DEDUP_REMOVED lines=10> */
[----:B0-----:R-:W-:Y:S05]  /*4610*/  @!P4 BRA `(.L_x_115) ;  /* 0x000000000004c947 */ /* 0x001fea0003800000 */
[----:B------:R0:W5:Y:S02]  /*4620*/  LDG.E.LTC128B R68, desc[UR36][R8.64+0x40] ;  /* 0x0000402408447981 */ /* 0x000164000c1e1920 */
.L_x_115:
[----:B------:R-:W-:Y:S05]  /*4630*/  BSYNC B1 ;  /* 0x0000000000017941 */ /* 0x000fea0003800000 */
.L_x_114:
[----:B-----5:R-:W-:Y:S01]  /*4640*/  LOP3.LUT R5, R68, 0xffffe000, RZ, 0xc0, !PT ;  /* 0xffffe00044057812 */ /* 0x020fe200078ec0ff */
[----:B------:R-:W-:Y:S01]  /*4650*/  @P4 IMAD.MOV.U32 R4, RZ, RZ, R10 ;  /* 0x000000ffff044224 */ /* 0x000fe200078e000a */
[----:B------:R-:W-:Y:S03]  /*4660*/  BSSY B1, `(.L_x_116) ;  /* 0x0000009000017945 */ /* 0x000fe60003800000 */
        /* <DEDUP_REMOVED lines=8> */
.L_x_117:
[----:B------:R-:W-:Y:S05]  /*46f0*/  BSYNC B1 ;  /* 0x0000000000017941 */ /* 0x000fea0003800000 */
.L_x_116:
        /* <DEDUP_REMOVED lines=12> */
.L_x_119:
[----:B------:R-:W-:Y:S05]  /*47c0*/  BSYNC B1 ;  /* 0x0000000000017941 */ /* 0x000fea0003800000 */
.L_x_118:
        /* <DEDUP_REMOVED lines=12> */
.L_x_121:
[----:B------:R-:W-:Y:S05]  /*4890*/  BSYNC B1 ;  /* 0x0000000000017941 */ /* 0x000fea0003800000 */
.L_x_120:
        /* <DEDUP_REMOVED lines=12> */
.L_x_123:
[----:B------:R-:W-:Y:S05]  /*4960*/  BSYNC B1 ;  /* 0x0000000000017941 */ /* 0x000fea0003800000 */
.L_x_122:
        /* <DEDUP_REMOVED lines=11> */
.L_x_125:
[----:B------:R-:W-:Y:S05]  /*4a20*/  BSYNC B1 ;  /* 0x0000000000017941 */ /* 0x000fea0003800000 */
.L_x_124:
        /* <DEDUP_REMOVED lines=12> */
.L_x_127:
[----:B------:R-:W-:Y:S05]  /*4af0*/  BSYNC B1 ;  /* 0x0000000000017941 */ /* 0x000fea0003800000 */
.L_x_126:
        /* <DEDUP_REMOVED lines=12> */
.L_x_129:
[----:B------:R-:W-:Y:S05]  /*4bc0*/  BSYNC B1 ;  /* 0x0000000000017941 */ /* 0x000fea0003800000 */
.L_x_128:
        /* <DEDUP_REMOVED lines=12> */
.L_x_131:
[----:B------:R-:W-:Y:S05]  /*4c90*/  BSYNC B1 ;  /* 0x0000000000017941 */ /* 0x000fea0003800000 */
.L_x_130:
        /* <DEDUP_REMOVED lines=11> */
.L_x_133:
[----:B------:R-:W-:Y:S05]  /*4d50*/  BSYNC B1 ;  /* 0x0000000000017941 */ /* 0x000fea0003800000 */
.L_x_132:
        /* <DEDUP_REMOVED lines=12> */
.L_x_135:
[----:B------:R-:W-:Y:S05]  /*4e20*/  BSYNC B1 ;  /* 0x0000000000017941 */ /* 0x000fea0003800000 */
.L_x_134:
        /* <DEDUP_REMOVED lines=11> */
.L_x_137:
[----:B------:R-:W-:Y:S05]  /*4ee0*/  BSYNC B1 ;  /* 0x0000000000017941 */ /* 0x000fea0003800000 */
.L_x_136:
        /* <DEDUP_REMOVED lines=11> */
.L_x_139:
[----:B------:R-:W-:Y:S05]  /*4fa0*/  BSYNC B1 ;  /* 0x0000000000017941 */ /* 0x000fea0003800000 */
.L_x_138:
[----:B-----5:R-:W-:Y:S01]  /*4fb0*/  LOP3.LUT R5, R68, 0xffffe000, RZ, 0xc0, !PT ;  /* 0xffffe00044057812 */ /* 0x020fe200078ec0ff */
[----:B------:R-:W-:Y:S01]  /*4fc0*/  @P4 IMAD.MOV.U32 R4, RZ, RZ, R10 ;  /* 0x000000ffff044224 */ /* 0x000fe200078e000a */
[----:B------:R-:W-:Y:S01]  /*4fd0*/  ISETP.GT.AND P5, PT, R3, 0x88, P5 ;  /* 0x000000880300780c */ /* 0x000fe20002fa4270 */
[----:B------:R-:W-:Y:S02]  /*4fe0*/  BSSY B1, `(.L_x_140) ;  /* 0x0000008000017945 */ /* 0x000fe40003800000 */
[----:B------:R-:W-:-:S04]  /*4ff0*/  FMUL R5, R5, R90 ;  /* 0x0000005a05057220 */ /* 0x000fc80000400000 */
[----:B------:R-:W-:Y:S01]  /*5000*/  FFMA R7, R46, R88, R5 ;  /* 0x000000582e077223 */ /* 0x000fe20000000005 */
[----:B------:R-:W-:-:S04]  /*5010*/  @P4 IMAD.MOV.U32 R5, RZ, RZ, R11 ;  /* 0x000000ffff054224 */ /* 0x000fc800078e000b */
[----:B------:R-:W-:-:S05]  /*5020*/  F2FP.TF32.F32.PACK_B R7, R7 ;  /* 0x00000007ff07723e */ /* 0x000fca00024050ff */
[----:B------:R0:W-:Y:S01]  /*5030*/  @P4 STG.E desc[UR36][R4.64+0xa0], R7 ;  /* 0x0000a00704004986 */ /* 0x0001e2000c101924 */
[----:B------:R-:W-:Y:S05]  /*5040*/  @!P5 BRA `(.L_x_141) ;  /* 0x000000000004d947 */ /* 0x000fea0003800000 */
[----:B------:R0:W5:Y:S02]  /*5050*/  LDG.E.LTC128B R68, desc[UR36][R8.64+0xa4] ;  /* 0x0000a42408447981 */ /* 0x000164000c1e1920 */
.L_x_141:
[----:B------:R-:W-:Y:S05]  /*5060*/  BSYNC B1 ;  /* 0x0000000000017941 */ /* 0x000fea0003800000 */
.L_x_140:
[----:B0----5:R-:W-:Y:S01]  /*5070*/  LOP3.LUT R5, R68, 0xffffe000, RZ, 0xc0, !PT ;  /* 0xffffe00044057812 */ /* 0x021fe200078ec0ff */
        /* <DEDUP_REMOVED lines=10> */
.L_x_143:
[----:B------:R-:W-:Y:S05]  /*5120*/  BSYNC B1 ;  /* 0x0000000000017941 */ /* 0x000fea0003800000 */
.L_x_142:
[----:B0----5:R-:W-:Y:S01]  /*5130*/  LOP3.LUT R5, R68, 0xffffe000, RZ, 0xc0, !PT ;  /* 0xffffe00044057812 */ /* 0x021fe200078ec0ff */
        /* <DEDUP_REMOVED lines=10> */
.L_x_145:
[----:B------:R-:W-:Y:S05]  /*51e0*/  BSYNC B1 ;  /* 0x0000000000017941 */ /* 0x000fea0003800000 */
.L_x_144:
        /* <DEDUP_REMOVED lines=11> */
.L_x_147:
[----:B------:R-:W-:Y:S05]  /*52a0*/  BSYNC B1 ;  /* 0x0000000000017941 */ /* 0x000fea0003800000 */
.L_x_146:
        /* <DEDUP_REMOVED lines=11> */
.L_x_149:
[----:B------:R-:W-:Y:S05]  /*5360*/  BSYNC B1 ;  /* 0x0000000000017941 */ /* 0x000fea0003800000 */
.L_x_148:
        /* <DEDUP_REMOVED lines=11> */
.L_x_151:
[----:B------:R-:W-:Y:S05]  /*5420*/  BSYNC B1 ;  /* 0x0000000000017941 */ /* 0x000fea0003800000 */
.L_x_150:
        /* <DEDUP_REMOVED lines=11> */
.L_x_153:
[----:B------:R-:W-:Y:S05]  /*54e0*/  BSYNC B1 ;  /* 0x0000000000017941 */ /* 0x000fea0003800000 */
.L_x_152:
        /* <DEDUP_REMOVED lines=9> */
.L_x_155:
[----:B------:R-:W-:Y:S05]  /*5580*/  BSYNC B1 ;  /* 0x0000000000017941 */ /* 0x000fea0003800000 */
.L_x_154:
        /* <DEDUP_REMOVED lines=11> */
.L_x_157:
[----:B------:R-:W-:Y:S05]  /*5640*/  BSYNC B1 ;  /* 0x0000000000017941 */ /* 0x000fea0003800000 */
.L_x_156:
[----:B------:R-:W-:Y:S05]  /*5650*/  @!P0 BRA `(.L_x_158) ;  /* 0x00000014008c8947 */ /* 0x000fea0003800000 */
[----:B-----5:R-:W-:-:S05]  /*5660*/  LOP3.LUT R3, R68, 0xffffe000, RZ, 0xc0, !PT ;  /* 0xffffe00044037812 */ /* 0x020fca00078ec0ff */
[----:B0-----:R-:W-:-:S04]  /*5670*/  FMUL R4, R3, R90 ;  /* 0x0000005a03047220 */ /* 0x001fc80000400000 */
[----:B------:R-:W-:-:S05]  /*5680*/  FFMA R55, R55, R88, R4 ;  /* 0x0000005837377223 */ /* 0x000fca0000000004 */
[----:B------:R-:W-:-:S05]  /*5690*/  F2FP.TF32.F32.PACK_B R55, R55 ;  /* 0x00000037ff37723e */ /* 0x000fca00024050ff */
[----:B------:R0:W-:Y:S01]  /*56a0*/  STG.E desc[UR36][R10.64+0xe4], R55 ;  /* 0x0000e4370a007986 */ /* 0x0001e2000c101924 */
[----:B------:R-:W-:Y:S05]  /*56b0*/  BRA `(.L_x_158) ;  /* 0x0000001400747947 */ /* 0x000fea0003800000 */
.L_x_35:
[----:B------:R-:W-:Y:S01]  /*56c0*/  ULDC.64 UR4, c[0x0][0x5c0] ;  /* 0x0001700000047ab9 */ /* 0x000fe20000000a00 */
[-C--:B------:R-:W-:Y:S01]  /*56d0*/  FMUL R5, R56, R88.reuse ;  /* 0x0000005838057220 */ /* 0x080fe20000400000 */
[----:B------:R-:W-:Y:S01]  /*56e0*/  LEA R8, P1, R104, UR4, 0x2 ;  /* 0x0000000468087c11 */ /* 0x000fe2000f8210ff */
[-C--:B------:R-:W-:Y:S01]  /*56f0*/  FMUL R57, R57, R88.reuse ;  /* 0x0000005839397220 */ /* 0x080fe20000400000 */
[----:B------:R-:W-:Y:S01]  /*5700*/  ISETP.GT.AND P4, PT, R4, 0x1, PT ;  /* 0x000000010400780c */ /* 0x000fe20003f84270 */
[----:B------:R-:W-:Y:S01]  /*5710*/  IMAD.SHL.U32 R15, R10, 0x20, RZ ;  /* 0x000000200a0f7824 */ /* 0x000fe200078e00ff */
[----:B------:R-:W-:Y:S01]  /*5720*/  LEA.HI.X R9, R104, UR5, R107, 0x2, P1 ;  /* 0x0000000568097c11 */ /* 0x000fe200088f146b */
[----:B--2---:R-:W-:Y:S01]  /*5730*/  IMAD.SHL.U32 R91, R10, 0x200, RZ ;  /* 0x000002000a5b7824 */ /* 0x004fe200078e00ff */
[----:B------:R-:W-:Y:S01]  /*5740*/  F2FP.TF32.F32.PACK_B R5, R5 ;  /* 0x00000005ff05723e */ /* 0x000fe200024050ff */
[-C--:B------:R-:W-:Y:S01]  /*5750*/  FMUL R59, R59, R88.reuse ;  /* 0x000000583b3b7220 */ /* 0x080fe20000400000 */
[C---:B------:R-:W-:Y:S01]  /*5760*/  ISETP.GT.AND P1, PT, R3.reuse, RZ, P4 ;  /* 0x000000ff0300720c */ /* 0x040fe20002724270 */
[-C--:B------:R-:W-:Y:S01]  /*5770*/  FMUL R13, R58, R88.reuse ;  /* 0x000000583a0d7220 */ /* 0x080fe20000400000 */
[C-C-:B------:R-:W-:Y:S01]  /*5780*/  SHF.L.U64.HI R7, R10.reuse, 0x5, R11.reuse ;  /* 0x000000050a077819 */ /* 0x140fe2000001020b */
[----:B------:R0:W-:Y:S01]  /*5790*/  @P0 STG.E desc[UR36][R8.64], R5 ;  /* 0x0000000508000986 */ /* 0x0001e2000c101924 */
[----:B------:R-:W-:Y:S01]  /*57a0*/  ISETP.GT.AND P0, PT, R3, 0x8, P4 ;  /* 0x000000080300780c */ /* 0x000fe20002704270 */
[-C--:B------:R-:W-:Y:S01]  /*57b0*/  FMUL R61, R61, R88.reuse ;  /* 0x000000583d3d7220 */ /* 0x080fe20000400000 */
[----:B------:R-:W-:Y:S01]  /*57c0*/  SHF.L.U64.HI R89, R10, 0x9, R11 ;  /* 0x000000090a597819 */ /* 0x000fe2000001020b */
[----:B------:R-:W-:Y:S01]  /*57d0*/  FMUL R63, R63, R88 ;  /* 0x000000583f3f7220 */ /* 0x000fe20000400000 */
[----:B------:R-:W-:Y:S01]  /*57e0*/  IADD3 R10, P2, R15, R8, RZ ;  /* 0x000000080f0a7210 */ /* 0x000fe20007f5e0ff */
[-C--:B------:R-:W-:Y:S01]  /*57f0*/  FMUL R65, R65, R88.reuse ;  /* 0x0000005841417220 */ /* 0x080fe20000400000 */
[----:B------:R-:W-:Y:S01]  /*5800*/  F2FP.TF32.F32.PACK_B R57, R57 ;  /* 0x00000039ff39723e */ /* 0x000fe200024050ff */
[----:B------:R-:W-:Y:S01]  /*5810*/  FMUL R67, R67, R88 ;  /* 0x0000005843437220 */ /* 0x000fe20000400000 */
[----:B------:R-:W-:Y:S01]  /*5820*/  F2FP.TF32.F32.PACK_B R59, R59 ;  /* 0x0000003bff3b723e */ /* 0x000fe200024050ff */
[----:B------:R-:W-:Y:S01]  /*5830*/  IMAD.X R11, R7, 0x1, R9, P2 ;  /* 0x00000001070b7824 */ /* 0x000fe200010e0609 */
[----:B------:R-:W-:Y:S01]  /*5840*/  ISETP.GT.AND P5, PT, R4, 0x8, PT ;  /* 0x000000080400780c */ /* 0x000fe20003fa4270 */
[----:B------:R-:W-:Y:S01]  /*5850*/  @P1 STG.E desc[UR36][R8.64+0x4], R57 ;  /* 0x0000043908001986 */ /* 0x000fe2000c101924 */
[----:B------:R-:W-:Y:S01]  /*5860*/  IADD3 R6, P1, P2, R91, R8, R15 ;  /* 0x000000085b067210 */ /* 0x000fe20007a3e00f */
[-C--:B0-----:R-:W-:Y:S01]  /*5870*/  FMUL R5, R60, R88.reuse ;  /* 0x000000583c057220 */ /* 0x081fe20000400000 */
[C---:B------:R-:W-:Y:S01]  /*5880*/  ISETP.GT.AND P4, PT, R4.reuse, 0x9, PT ;  /* 0x000000090400780c */ /* 0x040fe20003f84270 */
[----:B------:R-:W-:Y:S01]  /*5890*/  @P0 STG.E desc[UR36][R10.64+0x4], R59 ;  /* 0x0000043b0a000986 */ /* 0x000fe2000c101924 */
[----:B------:R-:W-:Y:S01]  /*58a0*/  ISETP.GT.AND P3, PT, R3, 0x8, P6 ;  /* 0x000000080300780c */ /* 0x000fe20003764270 */
[-C--:B------:R-:W-:Y:S01]  /*58b0*/  FMUL R69, R69, R88.reuse ;  /* 0x0000005845457220 */ /* 0x080fe20000400000 */
[----:B------:R-:W-:Y:S01]  /*58c0*/  IADD3.X R7, R89, R9, R7, P1, P2 ;  /* 0x0000000959077210 */ /* 0x000fe20000fe4407 */
[-C--:B------:R-:W-:Y:S01]  /*58d0*/  FMUL R71, R71, R88.reuse ;  /* 0x0000005847477220 */ /* 0x080fe20000400000 */
[----:B------:R-:W-:Y:S01]  /*58e0*/  ISETP.GT.AND P1, PT, R3, RZ, P5 ;  /* 0x000000ff0300720c */ /* 0x000fe20002f24270 */
[-C--:B------:R-:W-:Y:S01]  /*58f0*/  FMUL R73, R73, R88.reuse ;  /* 0x0000005849497220 */ /* 0x080fe20000400000 */
[----:B------:R-:W-:Y:S01]  /*5900*/  ISETP.GT.AND P0, PT, R3, RZ, P4 ;  /* 0x000000ff0300720c */ /* 0x000fe20002704270 */
[-C--:B------:R-:W-:Y:S01]  /*5910*/  FMUL R75, R75, R88.reuse ;  /* 0x000000584b4b7220 */ /* 0x080fe20000400000 */
[----:B------:R-:W-:Y:S01]  /*5920*/  F2FP.TF32.F32.PACK_B R13, R13 ;  /* 0x0000000dff0d723e */ /* 0x000fe200024050ff */
[-C--:B------:R-:W-:Y:S01]  /*5930*/  FMUL R77, R77, R88.reuse ;  /* 0x000000584d4d7220 */ /* 0x080fe20000400000 */
[----:B------:R-:W-:Y:S01]  /*5940*/  F2FP.TF32.F32.PACK_B R5, R5 ;  /* 0x00000005ff05723e */ /* 0x000fe200024050ff */
[-C--:B------:R-:W-:Y:S01]  /*5950*/  FMUL R79, R79, R88.reuse ;  /* 0x000000584f4f7220 */ /* 0x080fe20000400000 */
[----:B------:R-:W-:Y:S01]  /*5960*/  F2FP.TF32.F32.PACK_B R61, R61 ;  /* 0x0000003dff3d723e */ /* 0x000fe200024050ff */
[----:B------:R0:W-:Y:S01]  /*5970*/  @P3 STG.E desc[UR36][R10.64], R13 ;  /* 0x0000000d0a003986 */ /* 0x0001e2000c101924 */
[----:B------:R-:W-:Y:S01]  /*5980*/  F2FP.TF32.F32.PACK_B R63, R63 ;  /* 0x0000003fff3f723e */ /* 0x000fe200024050ff */
[-C--:B------:R-:W-:Y:S01]  /*5990*/  FMUL R81, R81, R88.reuse ;  /* 0x0000005851517220 */ /* 0x080fe20000400000 */
[C---:B------:R-:W-:Y:S01]  /*59a0*/  ISETP.GT.AND P3, PT, R4.reuse, 0x10, PT ;  /* 0x000000100400780c */ /* 0x040fe20003f64270 */
[----:B------:R1:W-:Y:S01]  /*59b0*/  @P1 STG.E desc[UR36][R8.64+0x20], R5 ;  /* 0x0000200508001986 */ /* 0x0003e2000c101924 */
[----:B------:R-:W-:Y:S01]  /*59c0*/  ISETP.GT.AND P1, PT, R3, 0x8, P5 ;  /* 0x000000080300780c */ /* 0x000fe20002f24270 */
[-C--:B------:R-:W-:Y:S01]  /*59d0*/  FMUL R83, R83, R88.reuse ;  /* 0x0000005853537220 */ /* 0x080fe20000400000 */
[----:B------:R-:W-:Y:S01]  /*59e0*/  ISETP.GT.AND P2, PT, R4, 0x11, PT ;  /* 0x000000110400780c */ /* 0x000fe20003f44270 */
[----:B------:R-:W-:Y:S01]  /*59f0*/  @P0 STG.E desc[UR36][R8.64+0x24], R61 ;  /* 0x0000243d08000986 */ /* 0x000fe2000c101924 */
[----:B------:R-:W-:Y:S01]  /*5a00*/  ISETP.GT.AND P0, PT, R3, 0x8, P4 ;  /* 0x000000080300780c */ /* 0x000fe20002704270 */
[-C--:B------:R-:W-:Y:S01]  /*5a10*/  FMUL R85, R85, R88.reuse ;  /* 0x0000005855557220 */ /* 0x080fe20000400000 */
[----:B------:R-:W-:Y:S01]  /*5a20*/  F2FP.TF32.F32.PACK_B R65, R65 ;  /* 0x00000041ff41723e */ /* 0x000fe200024050ff */
[-C--:B0-----:R-:W-:Y:S01]  /*5a30*/  FMUL R13, R62, R88.reuse ;  /* 0x000000583e0d7220 */ /* 0x081fe20000400000 */
[----:B------:R-:W-:Y:S01]  /*5a40*/  F2FP.TF32.F32.PACK_B R67, R67 ;  /* 0x00000043ff43723e */ /* 0x000fe200024050ff */
[-C--:B------:R-:W-:Y:S01]  /*5a50*/  FMUL R87, R87, R88.reuse ;  /* 0x0000005857577220 */ /* 0x080fe20000400000 */
[----:B------:R-:W-:Y:S01]  /*5a60*/  F2FP.TF32.F32.PACK_B R69, R69 ;  /* 0x00000045ff45723e */ /* 0x000fe200024050ff */
[-C--:B-1----:R-:W-:Y:S01]  /*5a70*/  FMUL R5, R64, R88.reuse ;  /* 0x0000005840057220 */ /* 0x082fe20000400000 */
[----:B------:R-:W-:Y:S01]  /*5a80*/  F2FP.TF32.F32.PACK_B R13, R13 ;  /* 0x0000000dff0d723e */ /* 0x000fe200024050ff */
[-C--:B------:R-:W-:Y:S01]  /*5a90*/  FMUL R57, R24, R88.reuse ;  /* 0x0000005818397220 */ /* 0x080fe20000400000 */
[----:B------:R-:W-:Y:S01]  /*5aa0*/  F2FP.TF32.F32.PACK_B R71, R71 ;  /* 0x00000047ff47723e */ /* 0x000fe200024050ff */
[-C--:B------:R-:W-:Y:S01]  /*5ab0*/  FMUL R25, R25, R88.reuse ;  /* 0x0000005819197220 */ /* 0x080fe20000400000 */
[----:B------:R-:W-:Y:S01]  /*5ac0*/  F2FP.TF32.F32.PACK_B R5, R5 ;  /* 0x00000005ff05723e */ /* 0x000fe200024050ff */
[----:B------:R-:W-:Y:S01]  /*5ad0*/  @P0 STG.E desc[UR36][R10.64+0x24], R63 ;  /* 0x0000243f0a000986 */ /* 0x000fe2000c101924 */
[----:B------:R-:W-:Y:S01]  /*5ae0*/  ISETP.GT.AND P0, PT, R3, RZ, P3 ;  /* 0x000000ff0300720c */ /* 0x000fe20001f04270 */
[-C--:B------:R-:W-:Y:S01]  /*5af0*/  FMUL R27, R27, R88.reuse ;  /* 0x000000581b1b7220 */ /* 0x080fe20000400000 */
[----:B------:R-:W-:Y:S01]  /*5b00*/  F2FP.TF32.F32.PACK_B R73, R73 ;  /* 0x00000049ff49723e */ /* 0x000fe200024050ff */
[----:B------:R0:W-:Y:S01]  /*5b10*/  @P1 STG.E desc[UR36][R10.64+0x20], R13 ;  /* 0x0000200d0a001986 */ /* 0x0001e2000c101924 */
[C---:B------:R-:W-:Y:S01]  /*5b20*/  ISETP.GT.AND P1, PT, R4.reuse, 0x19, PT ;  /* 0x000000190400780c */ /* 0x040fe20003f24270 */
[-C--:B------:R-:W-:Y:S01]  /*5b30*/  FMUL R29, R29, R88.reuse ;  /* 0x000000581d1d7220 */ /* 0x080fe20000400000 */
[----:B------:R-:W-:Y:S01]  /*5b40*/  F2FP.TF32.F32.PACK_B R75, R75 ;  /* 0x0000004bff4b723e */ /* 0x000fe200024050ff */
[-C--:B------:R-:W-:Y:S01]  /*5b50*/  FMUL R31, R31, R88.reuse ;  /* 0x000000581f1f7220 */ /* 0x080fe20000400000 */
[C---:B------:R-:W-:Y:S01]  /*5b60*/  ISETP.GT.AND P5, PT, R4.reuse, 0x28, PT ;  /* 0x000000280400780c */ /* 0x040fe20003fa4270 */
[-C--:B------:R-:W-:Y:S01]  /*5b70*/  FMUL R33, R33, R88.reuse ;  /* 0x0000005821217220 */ /* 0x080fe20000400000 */
[----:B------:R-:W-:Y:S01]  /*5b80*/  ISETP.GT.AND P4, PT, R4, 0x29, PT ;  /* 0x000000290400780c */ /* 0x000fe20003f84270 */
[-C--:B------:R-:W-:Y:S01]  /*5b90*/  FMUL R35, R35, R88.reuse ;  /* 0x0000005823237220 */ /* 0x080fe20000400000 */
[----:B------:R-:W-:Y:S01]  /*5ba0*/  F2FP.TF32.F32.PACK_B R77, R77 ;  /* 0x0000004dff4d723e */ /* 0x000fe200024050ff */
[----:B------:R1:W-:Y:S01]  /*5bb0*/  @P0 STG.E desc[UR36][R8.64+0x40], R5 ;  /* 0x0000400508000986 */ /* 0x0003e2000c101924 */
[----:B------:R-:W-:Y:S01]  /*5bc0*/  ISETP.GT.AND P0, PT, R3, RZ, P2 ;  /* 0x000000ff0300720c */ /* 0x000fe20001704270 */
[-C--:B0-----:R-:W-:Y:S01]  /*5bd0*/  FMUL R13, R66, R88.reuse ;  /* 0x00000058420d7220 */ /* 0x081fe20000400000 */
[----:B------:R-:W-:Y:S01]  /*5be0*/  F2FP.TF32.F32.PACK_B R79, R79 ;  /* 0x0000004fff4f723e */ /* 0x000fe200024050ff */
[-C--:B------:R-:W-:Y:S01]  /*5bf0*/  FMUL R37, R37, R88.reuse ;  /* 0x0000005825257220 */ /* 0x080fe20000400000 */
[----:B------:R-:W-:Y:S01]  /*5c00*/  F2FP.TF32.F32.PACK_B R81, R81 ;  /* 0x00000051ff51723e */ /* 0x000fe200024050ff */
[-C--:B------:R-:W-:Y:S01]  /*5c10*/  FMUL R39, R39, R88.reuse ;  /* 0x0000005827277220 */ /* 0x080fe20000400000 */
[----:B------:R-:W-:Y:S01]  /*5c20*/  F2FP.TF32.F32.PACK_B R13, R13 ;  /* 0x0000000dff0d723e */ /* 0x000fe200024050ff */
[-C--:B------:R-:W-:Y:S01]  /*5c30*/  FMUL R41, R41, R88.reuse ;  /* 0x0000005829297220 */ /* 0x080fe20000400000 */
[----:B------:R-:W-:Y:S01]  /*5c40*/  F2FP.TF32.F32.PACK_B R83, R83 ;  /* 0x00000053ff53723e */ /* 0x000fe200024050ff */
[-C--:B------:R-:W-:Y:S01]  /*5c50*/  FMUL R43, R43, R88.reuse ;  /* 0x000000582b2b7220 */ /* 0x080fe20000400000 */
[----:B------:R-:W-:Y:S01]  /*5c60*/  P2R R58, PR, RZ, 0x20 ;  /* 0x00000020ff3a7803 */ /* 0x000fe20000000000 */
[-C--:B-1----:R-:W-:Y:S01]  /*5c70*/  FMUL R5, R68, R88.reuse ;  /* 0x0000005844057220 */ /* 0x082fe20000400000 */
[----:B------:R-:W-:Y:S01]  /*5c80*/  P2R R56, PR, RZ, 0x10 ;  /* 0x00000010ff387803 */ /* 0x000fe20000000000 */
[----:B------:R-:W-:Y:S01]  /*5c90*/  @P0 STG.E desc[UR36][R8.64+0x44], R65 ;  /* 0x0000444108000986 */ /* 0x000fe2000c101924 */
[----:B------:R-:W-:Y:S01]  /*5ca0*/  ISETP.GT.AND P0, PT, R3, 0x8, P3 ;  /* 0x000000080300780c */ /* 0x000fe20001f04270 */
[-C--:B------:R-:W-:Y:S01]  /*5cb0*/  FMUL R45, R45, R88.reuse ;  /* 0x000000582d2d7220 */ /* 0x080fe20000400000 */
[----:B------:R-:W-:Y:S01]  /*5cc0*/  F2FP.TF32.F32.PACK_B R5, R5 ;  /* 0x00000005ff05723e */ /* 0x000fe200024050ff */
[-C--:B------:R-:W-:Y:S01]  /*5cd0*/  FMUL R47, R47, R88.reuse ;  /* 0x000000582f2f7220 */ /* 0x080fe20000400000 */
[----:B------:R-:W-:Y:S01]  /*5ce0*/  ISETP.GT.AND P3, PT, R4, 0x30, PT ;  /* 0x000000300400780c */ /* 0x000fe20003f64270 */
[-C--:B------:R-:W-:Y:S01]  /*5cf0*/  FMUL R49, R49, R88.reuse ;  /* 0x0000005831317220 */ /* 0x080fe20000400000 */
[----:B------:R-:W-:Y:S01]  /*5d00*/  F2FP.TF32.F32.PACK_B R85, R85 ;  /* 0x00000055ff55723e */ /* 0x000fe200024050ff */
[-C--:B------:R-:W-:Y:S01]  /*5d10*/  FMUL R51, R51, R88.reuse ;  /* 0x0000005833337220 */ /* 0x080fe20000400000 */
[----:B------:R-:W-:Y:S01]  /*5d20*/  F2FP.TF32.F32.PACK_B R87, R87 ;  /* 0x00000057ff57723e */ /* 0x000fe200024050ff */
[-C--:B------:R-:W-:Y:S01]  /*5d30*/  FMUL R53, R53, R88.reuse ;  /* 0x0000005835357220 */ /* 0x080fe20000400000 */
[----:B------:R-:W-:Y:S01]  /*5d40*/  F2FP.TF32.F32.PACK_B R57, R57 ;  /* 0x00000039ff39723e */ /* 0x000fe200024050ff */
[----:B------:R-:W-:Y:S01]  /*5d50*/  FMUL R55, R55, R88 ;  /* 0x0000005837377220 */ /* 0x000fe20000400000 */
[----:B------:R-:W-:Y:S01]  /*5d60*/  F2FP.TF32.F32.PACK_B R25, R25 ;  /* 0x00000019ff19723e */ /* 0x000fe200024050ff */
[----:B------:R0:W-:Y:S01]  /*5d70*/  @P0 STG.E desc[UR36][R10.64+0x40], R13 ;  /* 0x0000400d0a000986 */ /* 0x0001e2000c101924 */
[----:B------:R-:W-:-:S02]  /*5d80*/  ISETP.GT.AND P0, PT, R3, 0x8, P2 ;  /* 0x000000080300780c */ /* 0x000fc40001704270 */
[----:B------:R-:W-:Y:S02]  /*5d90*/  ISETP.GT.AND P2, PT, R4, 0x18, PT ;  /* 0x000000180400780c */ /* 0x000fe40003f44270 */
[----:B------:R-:W-:Y:S02]  /*5da0*/  F2FP.TF32.F32.PACK_B R27, R27 ;  /* 0x0000001bff1b723e */ /* 0x000fe400024050ff */
[----:B------:R-:W-:Y:S02]  /*5db0*/  F2FP.TF32.F32.PACK_B R29, R29 ;  /* 0x0000001dff1d723e */ /* 0x000fe400024050ff */
[----:B------:R-:W-:Y:S02]  /*5dc0*/  F2FP.TF32.F32.PACK_B R31, R31 ;  /* 0x0000001fff1f723e */ /* 0x000fe400024050ff */
[----:B------:R-:W-:Y:S01]  /*5dd0*/  F2FP.TF32.F32.PACK_B R33, R33 ;  /* 0x00000021ff21723e */ /* 0x000fe200024050ff */
[----:B0-----:R-:W-:Y:S01]  /*5de0*/  FMUL R13, R70, R88 ;  /* 0x00000058460d7220 */ /* 0x001fe20000400000 */
[----:B------:R-:W-:Y:S01]  /*5df0*/  F2FP.TF32.F32.PACK_B R35, R35 ;  /* 0x00000023ff23723e */ /* 0x000fe200024050ff */
[----:B------:R-:W-:Y:S01]  /*5e00*/  @P0 STG.E desc[UR36][R10.64+0x44], R67 ;  /* 0x000044430a000986 */ /* 0x000fe2000c101924 */
[----:B------:R-:W-:-:S02]  /*5e10*/  ISETP.GT.AND P0, PT, R3, RZ, P2 ;  /* 0x000000ff0300720c */ /* 0x000fc40001704270 */
[----:B------:R-:W-:Y:S02]  /*5e20*/  F2FP.TF32.F32.PACK_B R13, R13 ;  /* 0x0000000dff0d723e */ /* 0x000fe400024050ff */
[----:B------:R-:W-:Y:S02]  /*5e30*/  F2FP.TF32.F32.PACK_B R37, R37 ;  /* 0x00000025ff25723e */ /* 0x000fe400024050ff */
[----:B------:R-:W-:Y:S02]  /*5e40*/  F2FP.TF32.F32.PACK_B R39, R39 ;  /* 0x00000027ff27723e */ /* 0x000fe400024050ff */
[----:B------:R-:W-:Y:S02]  /*5e50*/  F2FP.TF32.F32.PACK_B R41, R41 ;  /* 0x00000029ff29723e */ /* 0x000fe400024050ff */
[----:B------:R-:W-:Y:S02]  /*5e60*/  F2FP.TF32.F32.PACK_B R43, R43 ;  /* 0x0000002bff2b723e */ /* 0x000fe400024050ff */
[----:B------:R-:W-:Y:S01]  /*5e70*/  F2FP.TF32.F32.PACK_B R45, R45 ;  /* 0x0000002dff2d723e */ /* 0x000fe200024050ff */
[----:B------:R0:W-:Y:S01]  /*5e80*/  @P0 STG.E desc[UR36][R8.64+0x60], R5 ;  /* 0x0000600508000986 */ /* 0x0001e2000c101924 */
[----:B------:R-:W-:-:S02]  /*5e90*/  ISETP.GT.AND P0, PT, R3, RZ, P1 ;  /* 0x000000ff0300720c */ /* 0x000fc40000f04270 */
[----:B------:R-:W-:Y:S02]  /*5ea0*/  F2FP.TF32.F32.PACK_B R47, R47 ;  /* 0x0000002fff2f723e */ /* 0x000fe400024050ff */
[----:B------:R-:W-:Y:S02]  /*5eb0*/  F2FP.TF32.F32.PACK_B R49, R49 ;  /* 0x00000031ff31723e */ /* 0x000fe400024050ff */
[----:B------:R-:W-:Y:S02]  /*5ec0*/  F2FP.TF32.F32.PACK_B R51, R51 ;  /* 0x00000033ff33723e */ /* 0x000fe400024050ff */
[----:B------:R-:W-:Y:S02]  /*5ed0*/  F2FP.TF32.F32.PACK_B R53, R53 ;  /* 0x00000035ff35723e */ /* 0x000fe400024050ff */
[----:B------:R-:W-:Y:S01]  /*5ee0*/  F2FP.TF32.F32.PACK_B R55, R55 ;  /* 0x00000037ff37723e */ /* 0x000fe200024050ff */
[----:B0-----:R-:W-:Y:S02]  /*5ef0*/  FMUL R5, R72, R88 ;  /* 0x0000005848057220 */ /* 0x001fe40000400000 */
[----:B------:R-:W-:Y:S01]  /*5f00*/  @P0 STG.E desc[UR36][R8.64+0x64], R69 ;  /* 0x0000644508000986 */ /* 0x000fe2000c101924 */
[----:B------:R-:W-:-:S02]  /*5f10*/  ISETP.GT.AND P0, PT, R3, 0x8, P2 ;  /* 0x000000080300780c */ /* 0x000fc40001704270 */
[----:B------:R-:W-:Y:S02]  /*5f20*/  ISETP.GT.AND P2, PT, R4, 0x20, PT ;  /* 0x000000200400780c */ /* 0x000fe40003f44270 */
[----:B------:R-:W-:-:S09]  /*5f30*/  F2FP.TF32.F32.PACK_B R5, R5 ;  /* 0x00000005ff05723e */ /* 0x000fd200024050ff */
[----:B------:R0:W-:Y:S01]  /*5f40*/  @P0 STG.E desc[UR36][R10.64+0x60], R13 ;  /* 0x0000600d0a000986 */ /* 0x0001e2000c101924 */
[----:B------:R-:W-:Y:S02]  /*5f50*/  ISETP.GT.AND P0, PT, R3, 0x8, P1 ;  /* 0x000000080300780c */ /* 0x000fe40000f04270 */
[----:B------:R-:W-:Y:S01]  /*5f60*/  ISETP.GT.AND P1, PT, R4, 0x21, PT ;  /* 0x000000210400780c */ /* 0x000fe20003f24270 */
[----:B0-----:R-:W-:-:S10]  /*5f70*/  FMUL R13, R74, R88 ;  /* 0x000000584a0d7220 */ /* 0x001fd40000400000 */
[----:B------:R-:W-:Y:S01]  /*5f80*/  @P0 STG.E desc[UR36][R10.64+0x64], R71 ;  /* 0x000064470a000986 */ /* 0x000fe2000c101924 */
[----:B------:R-:W-:Y:S02]  /*5f90*/  ISETP.GT.AND P0, PT, R3, RZ, P2 ;  /* 0x000000ff0300720c */ /* 0x000fe40001704270 */
[----:B------:R-:W-:-:S11]  /*5fa0*/  F2FP.TF32.F32.PACK_B R13, R13 ;  /* 0x0000000dff0d723e */ /* 0x000fd600024050ff */
[----:B------:R0:W-:Y:S01]  /*5fb0*/  @P0 STG.E desc[UR36][R8.64+0x80], R5 ;  /* 0x0000800508000986 */ /* 0x0001e2000c101924 */
[----:B------:R-:W-:Y:S01]  /*5fc0*/  ISETP.GT.AND P0, PT, R3, RZ, P1 ;  /* 0x000000ff0300720c */ /* 0x000fe20000f04270 */
[----:B0-----:R-:W-:-:S12]  /*5fd0*/  FMUL R5, R76, R88 ;  /* 0x000000584c057220 */ /* 0x001fd80000400000 */
[----:B------:R-:W-:Y:S01]  /*5fe0*/  @P0 STG.E desc[UR36][R8.64+0x84], R73 ;  /* 0x0000844908000986 */ /* 0x000fe2000c101924 */
[----:B------:R-:W-:Y:S02]  /*5ff0*/  ISETP.GT.AND P0, PT, R3, 0x8, P2 ;  /* 0x000000080300780c */ /* 0x000fe40001704270 */
[----:B------:R-:W-:Y:S02]  /*6000*/  F2FP.TF32.F32.PACK_B R5, R5 ;  /* 0x00000005ff05723e */ /* 0x000fe400024050ff */
[----:B------:R-:W-:-:S09]  /*6010*/  ISETP.GT.AND P2, PT, R4, 0x38, PT ;  /* 0x000000380400780c */ /* 0x000fd20003f44270 */
[----:B------:R0:W-:Y:S01]  /*6020*/  @P0 STG.E desc[UR36][R10.64+0x80], R13 ;  /* 0x0000800d0a000986 */ /* 0x0001e2000c101924 */
[----:B------:R-:W-:Y:S01]  /*6030*/  ISETP.GT.AND P0, PT, R3, 0x8, P1 ;  /* 0x000000080300780c */ /* 0x000fe20000f04270 */
[----:B0-----:R-:W-:-:S12]  /*6040*/  FMUL R13, R78, R88 ;  /* 0x000000584e0d7220 */ /* 0x001fd80000400000 */
        /* <DEDUP_REMOVED lines=8> */
[----:B------:R-:W-:-:S11]  /*60d0*/  F2FP.TF32.F32.PACK_B R5, R5 ;  /* 0x00000005ff05723e */ /* 0x000fd600024050ff */
[----:B------:R0:W-:Y:S01]  /*60e0*/  @P0 STG.E desc[UR36][R10.64+0xa0], R13 ;  /* 0x0000a00d0a000986 */ /* 0x0001e2000c101924 */
[C---:B------:R-:W-:Y:S02]  /*60f0*/  ISETP.GT.AND P0, PT, R3.reuse, 0x8, P4 ;  /* 0x000000080300780c */ /* 0x040fe40002704270 */
[----:B------:R-:W-:Y:S01]  /*6100*/  ISETP.GT.AND P4, PT, R3, 0x8, P2 ;  /* 0x000000080300780c */ /* 0x000fe20001784270 */
[----:B0-----:R-:W-:-:S10]  /*6110*/  FMUL R13, R82, R88 ;  /* 0x00000058520d7220 */ /* 0x001fd40000400000 */
[----:B------:R-:W-:Y:S01]  /*6120*/  @P0 STG.E desc[UR36][R10.64+0xa4], R79 ;  /* 0x0000a44f0a000986 */ /* 0x000fe2000c101924 */
[----:B------:R-:W-:Y:S02]  /*6130*/  ISETP.GT.AND P0, PT, R3, RZ, P3 ;  /* 0x000000ff0300720c */ /* 0x000fe40001f04270 */
[----:B------:R-:W-:-:S11]  /*6140*/  F2FP.TF32.F32.PACK_B R13, R13 ;  /* 0x0000000dff0d723e */ /* 0x000fd600024050ff */
[----:B------:R0:W-:Y:S01]  /*6150*/  @P0 STG.E desc[UR36][R8.64+0xc0], R5 ;  /* 0x0000c00508000986 */ /* 0x0001e2000c101924 */
[----:B------:R-:W-:-:S04]  /*6160*/  ISETP.GT.AND P0, PT, R4, 0x31, PT ;  /* 0x000000310400780c */ /* 0x000fc80003f04270 */
[----:B------:R-:W-:Y:S01]  /*6170*/  ISETP.GT.AND P1, PT, R3, RZ, P0 ;  /* 0x000000ff0300720c */ /* 0x000fe20000724270 */
[----:B0-----:R-:W-:-:S05]  /*6180*/  FMUL R5, R84, R88 ;  /* 0x0000005854057220 */ /* 0x001fca0000400000 */
[----:B------:R-:W-:-:S07]  /*6190*/  F2FP.TF32.F32.PACK_B R5, R5 ;  /* 0x00000005ff05723e */ /* 0x000fce00024050ff */
[----:B------:R-:W-:Y:S01]  /*61a0*/  @P1 STG.E desc[UR36][R8.64+0xc4], R81 ;  /* 0x0000c45108001986 */ /* 0x000fe2000c101924 */
[----:B------:R-:W-:-:S13]  /*61b0*/  ISETP.GT.AND P1, PT, R3, 0x8, P3 ;  /* 0x000000080300780c */ /* 0x000fda0001f24270 */
[----:B------:R0:W-:Y:S01]  /*61c0*/  @P1 STG.E desc[UR36][R10.64+0xc0], R13 ;  /* 0x0000c00d0a001986 */ /* 0x0001e2000c101924 */
[----:B------:R-:W-:-:S13]  /*61d0*/  ISETP.GT.AND P1, PT, R3, 0x8, P0 ;  /* 0x000000080300780c */ /* 0x000fda0000724270 */
[----:B------:R-:W-:Y:S01]  /*61e0*/  @P1 STG.E desc[UR36][R10.64+0xc4], R83 ;  /* 0x0000c4530a001986 */ /* 0x000fe2000c101924 */
[----:B------:R-:W-:-:S05]  /*61f0*/  IADD3 R14, P1, R91, R10, RZ ;  /* 0x0000000a5b0e7210 */ /* 0x000fca0007f3e0ff */
[----:B------:R-:W-:Y:S01]  /*6200*/  IMAD.X R15, R89, 0x1, R11, P1 ;  /* 0x00000001590f7824 */ /* 0x000fe200008e060b */
[----:B------:R-:W-:-:S13]  /*6210*/  ISETP.GT.AND P1, PT, R3, RZ, P2 ;  /* 0x000000ff0300720c */ /* 0x000fda0001724270 */
[----:B------:R1:W-:Y:S01]  /*6220*/  @P1 STG.E desc[UR36][R8.64+0xe0], R5 ;  /* 0x0000e00508001986 */ /* 0x0003e2000c101924 */
[----:B------:R-:W-:-:S05]  /*6230*/  IADD3 R20, P1, R91, R10, RZ ;  /* 0x0000000a5b147210 */ /* 0x000fca0007f3e0ff */
[----:B------:R-:W-:Y:S01]  /*6240*/  IMAD.X R21, R89, 0x1, R11, P1 ;  /* 0x0000000159157824 */ /* 0x000fe200008e060b */
[----:B------:R-:W-:-:S05]  /*6250*/  IADD3 R12, P1, R91, R8, RZ ;  /* 0x000000085b0c7210 */ /* 0x000fca0007f3e0ff */
[----:B0-----:R-:W-:Y:S01]  /*6260*/  IMAD.X R13, R89, 0x1, R9, P1 ;  /* 0x00000001590d7824 */ /* 0x001fe200008e0609 */
[----:B------:R-:W-:Y:S01]  /*6270*/  ISETP.GT.AND P1, PT, R4, 0x39, PT ;  /* 0x000000390400780c */ /* 0x000fe20003f24270 */
[----:B-1----:R-:W-:-:S03]  /*6280*/  FMUL R5, R86, R88 ;  /* 0x0000005856057220 */ /* 0x002fc60000400000 */
[----:B------:R-:W-:Y:S02]  /*6290*/  ISETP.GT.AND P5, PT, R3, RZ, P1 ;  /* 0x000000ff0300720c */ /* 0x000fe40000fa4270 */
[----:B------:R-:W-:-:S11]  /*62a0*/  F2FP.TF32.F32.PACK_B R5, R5 ;  /* 0x00000005ff05723e */ /* 0x000fd600024050ff */
[----:B------:R-:W-:Y:S01]  /*62b0*/  @P5 STG.E desc[UR36][R8.64+0xe4], R85 ;  /* 0x0000e45508005986 */ /* 0x000fe2000c101924 */
[----:B------:R-:W-:-:S03]  /*62c0*/  ISETP.GT.AND P5, PT, R4, 0x1, PT ;  /* 0x000000010400780c */ /* 0x000fc60003fa4270 */
[----:B------:R0:W-:Y:S01]  /*62d0*/  @P4 STG.E desc[UR36][R10.64+0xe0], R5 ;  /* 0x0000e0050a004986 */ /* 0x0001e2000c101924 */
[C---:B------:R-:W-:Y:S02]  /*62e0*/  ISETP.GT.AND P4, PT, R3.reuse, 0x8, P1 ;  /* 0x000000080300780c */ /* 0x040fe40000f84270 */
[----:B------:R-:W-:Y:S01]  /*62f0*/  ISETP.GT.AND P5, PT, R3, 0x80, P5 ;  /* 0x000000800300780c */ /* 0x000fe20002fa4270 */
[----:B0-----:R-:W-:-:S10]  /*6300*/  FMUL R5, R26, R88 ;  /* 0x000000581a057220 */ /* 0x001fd40000400000 */
[----:B------:R0:W-:Y:S01]  /*6310*/  @P4 STG.E desc[UR36][R10.64+0xe4], R87 ;  /* 0x0000e4570a004986 */ /* 0x0001e2000c101924 */
[C---:B------:R-:W-:Y:S01]  /*6320*/  ISETP.GT.AND P4, PT, R3.reuse, 0x80, P6 ;  /* 0x000000800300780c */ /* 0x040fe20003784270 */
[----:B------:R-:W-:Y:S01]  /*6330*/  @P5 IMAD.MOV.U32 R8, RZ, RZ, R12 ;  /* 0x000000ffff085224 */ /* 0x000fe200078e000c */
[----:B------:R-:W-:Y:S01]  /*6340*/  ISETP.GT.AND P6, PT, R3, 0x88, P6 ;  /* 0x000000880300780c */ /* 0x000fe200037c4270 */
[----:B------:R-:W-:Y:S01]  /*6350*/  @P5 IMAD.MOV.U32 R9, RZ, RZ, R13 ;  /* 0x000000ffff095224 */ /* 0x000fe200078e000d */
[----:B------:R-:W-:Y:S01]  /*6360*/  F2FP.TF32.F32.PACK_B R5, R5 ;  /* 0x00000005ff05723e */ /* 0x000fe200024050ff */
[----:B0-----:R-:W-:-:S08]  /*6370*/  FMUL R11, R28, R88 ;  /* 0x000000581c0b7220 */ /* 0x001fd00000400000 */
[----:B------:R-:W-:Y:S01]  /*6380*/  @P4 STG.E desc[UR36][R12.64], R57 ;  /* 0x000000390c004986 */ /* 0x000fe2000c101924 */
[----:B------:R-:W-:Y:S02]  /*6390*/  ISETP.NE.AND P4, PT, R56, RZ, PT ;  /* 0x000000ff3800720c */ /* 0x000fe40003f85270 */
[----:B------:R-:W-:Y:S01]  /*63a0*/  F2FP.TF32.F32.PACK_B R11, R11 ;  /* 0x0000000bff0b723e */ /* 0x000fe200024050ff */
[----:B------:R-:W-:Y:S01]  /*63b0*/  @P5 STG.E desc[UR36][R8.64+0x4], R25 ;  /* 0x0000041908005986 */ /* 0x000fe2000c101924 */
[----:B------:R-:W-:-:S03]  /*63c0*/  ISETP.NE.AND P5, PT, R58, RZ, PT ;  /* 0x000000ff3a00720c */ /* 0x000fc60003fa5270 */
[----:B------:R0:W-:Y:S01]  /*63d0*/  @P6 STG.E desc[UR36][R14.64], R5 ;  /* 0x000000050e006986 */ /* 0x0001e2000c101924 */
[----:B------:R-:W-:-:S04]  /*63e0*/  ISETP.GT.AND P6, PT, R4, 0x1, PT ;  /* 0x000000010400780c */ /* 0x000fc80003fc4270 */
[----:B------:R-:W-:Y:S01]  /*63f0*/  ISETP.GT.AND P6, PT, R3, 0x88, P6 ;  /* 0x000000880300780c */ /* 0x000fe200037c4270 */
[-C--:B0-----:R-:W-:Y:S01]  /*6400*/  FMUL R5, R30, R88.reuse ;  /* 0x000000581e057220 */ /* 0x081fe20000400000 */
[----:B------:R-:W-:-:S04]  /*6410*/  FMUL R15, R50, R88 ;  /* 0x00000058320f7220 */ /* 0x000fc80000400000 */
[----:B------:R-:W-:-:S07]  /*6420*/  F2FP.TF32.F32.PACK_B R5, R5 ;  /* 0x00000005ff05723e */ /* 0x000fce00024050ff */
[----:B------:R0:W-:Y:S01]  /*6430*/  @P6 STG.E desc[UR36][R20.64+0x4], R27 ;  /* 0x0000041b14006986 */ /* 0x0001e2000c101924 */
[----:B------:R-:W-:Y:S02]  /*6440*/  ISETP.GT.AND P6, PT, R4, 0x8, PT ;  /* 0x000000080400780c */ /* 0x000fe40003fc4270 */
[----:B------:R-:W-:Y:S02]  /*6450*/  F2FP.TF32.F32.PACK_B R15, R15 ;  /* 0x0000000fff0f723e */ /* 0x000fe400024050ff */
[----:B------:R-:W-:Y:S01]  /*6460*/  ISETP.GT.AND P6, PT, R3, 0x80, P6 ;  /* 0x000000800300780c */ /* 0x000fe200037c4270 */
[----:B0-----:R-:W-:-:S05]  /*6470*/  FMUL R21, R52, R88 ;  /* 0x0000005834157220 */ /* 0x001fca0000400000 */
[----:B------:R-:W-:-:S07]  /*6480*/  F2FP.TF32.F32.PACK_B R21, R21 ;  /* 0x00000015ff15723e */ /* 0x000fce00024050ff */
[----:B------:R-:W-:Y:S02]  /*6490*/  @P6 IMAD.MOV.U32 R8, RZ, RZ, R12 ;  /* 0x000000ffff086224 */ /* 0x000fe400078e000c */
[----:B------:R-:W-:-:S05]  /*64a0*/  @P6 IMAD.MOV.U32 R9, RZ, RZ, R13 ;  /* 0x000000ffff096224 */ /* 0x000fca00078e000d */
[----:B------:R0:W-:Y:S01]  /*64b0*/  @P6 STG.E desc[UR36][R8.64+0x20], R11 ;  /* 0x0000200b08006986 */ /* 0x0001e2000c101924 */
[----:B------:R-:W-:-:S04]  /*64c0*/  ISETP.GT.AND P6, PT, R4, 0x9, PT ;  /* 0x000000090400780c */ /* 0x000fc80003fc4270 */
[----:B------:R-:W-:Y:S01]  /*64d0*/  ISETP.GT.AND P6, PT, R3, 0x80, P6 ;  /* 0x000000800300780c */ /* 0x000fe200037c4270 */
[----:B0-----:R-:W-:-:S05]  /*64e0*/  FMUL R11, R32, R88 ;  /* 0x00000058200b7220 */ /* 0x001fca0000400000 */
[----:B------:R-:W-:-:S07]  /*64f0*/  F2FP.TF32.F32.PACK_B R11, R11 ;  /* 0x0000000bff0b723e */ /* 0x000fce00024050ff */
[----:B------:R-:W-:Y:S02]  /*6500*/  @P6 IMAD.MOV.U32 R8, RZ, RZ, R12 ;  /* 0x000000ffff086224 */ /* 0x000fe400078e000c */
[----:B------:R-:W-:-:S05]  /*6510*/  @P6 IMAD.MOV.U32 R9, RZ, RZ, R13 ;  /* 0x000000ffff096224 */ /* 0x000fca00078e000d */
[----:B------:R-:W-:Y:S01]  /*6520*/  @P6 STG.E desc[UR36][R8.64+0x24], R29 ;  /* 0x0000241d08006986 */ /* 0x000fe2000c101924 */
[----:B------:R-:W-:-:S04]  /*6530*/  ISETP.GT.AND P6, PT, R4, 0x8, PT ;  /* 0x000000080400780c */ /* 0x000fc80003fc4270 */
[----:B------:R-:W-:-:S13]  /*6540*/  ISETP.GT.AND P6, PT, R3, 0x88, P6 ;  /* 0x000000880300780c */ /* 0x000fda00037c4270 */
[----:B------:R0:W-:Y:S01]  /*6550*/  @P6 STG.E desc[UR36][R6.64+0x20], R5 ;  /* 0x0000200506006986 */ /* 0x0001e2000c101924 */
[----:B------:R-:W-:-:S04]  /*6560*/  ISETP.GT.AND P6, PT, R4, 0x9, PT ;  /* 0x000000090400780c */ /* 0x000fc80003fc4270 */
[----:B------:R-:W-:Y:S01]  /*6570*/  ISETP.GT.AND P6, PT, R3, 0x88, P6 ;  /* 0x000000880300780c */ /* 0x000fe200037c4270 */
[----:B0-----:R-:W-:-:S05]  /*6580*/  FMUL R5, R34, R88 ;  /* 0x0000005822057220 */ /* 0x001fca0000400000 */
[----:B------:R-:W-:-:S07]  /*6590*/  F2FP.TF32.F32.PACK_B R5, R5 ;  /* 0x00000005ff05723e */ /* 0x000fce00024050ff */
[----:B------:R-:W-:Y:S01]  /*65a0*/  @P6 STG.E desc[UR36][R6.64+0x24], R31 ;  /* 0x0000241f06006986 */ /* 0x000fe2000c101924 */
[----:B------:R-:W-:-:S04]  /*65b0*/  ISETP.GT.AND P6, PT, R4, 0x10, PT ;  /* 0x000000100400780c */ /* 0x000fc80003fc4270 */
[----:B------:R-:W-:-:S13]  /*65c0*/  ISETP.GT.AND P6, PT, R3, 0x80, P6 ;  /* 0x000000800300780c */ /* 0x000fda00037c4270 */
        /* <DEDUP_REMOVED lines=54> */
[----:B------:R0:W-:Y:S01]  /*6930*/  @P6 STG.E desc[UR36][R6.64+0x80], R5 ;  /* 0x0000800506006986 */ /* 0x0001e2000c101924 */
[----:B------:R-:W-:-:S04]  /*6940*/  ISETP.GT.AND P6, PT, R4, 0x21, PT ;  /* 0x000000210400780c */ /* 0x000fc80003fc4270 */
[----:B------:R-:W-:-:S13]  /*6950*/  ISETP.GT.AND P6, PT, R3, 0x88, P6 ;  /* 0x000000880300780c */ /* 0x000fda00037c4270 */
[----:B------:R-:W-:Y:S02]  /*6960*/  @P6 IMAD.MOV.U32 R4, RZ, RZ, R6 ;  /* 0x000000ffff046224 */ /* 0x000fe400078e0006 */
[----:B0-----:R-:W-:-:S05]  /*6970*/  @P6 IMAD.MOV.U32 R5, RZ, RZ, R7 ;  /* 0x000000ffff056224 */ /* 0x001fca00078e0007 */
[----:B------:R0:W-:Y:S01]  /*6980*/  @P6 STG.E desc[UR36][R4.64+0x84], R43 ;  /* 0x0000842b04006986 */ /* 0x0001e2000c101924 */
[C---:B------:R-:W-:Y:S02]  /*6990*/  ISETP.GT.AND P6, PT, R3.reuse, 0x80, P5 ;  /* 0x000000800300780c */ /* 0x040fe40002fc4270 */
[----:B------:R-:W-:-:S11]  /*69a0*/  ISETP.GT.AND P5, PT, R3, 0x88, P5 ;  /* 0x000000880300780c */ /* 0x000fd60002fa4270 */
[----:B0-----:R-:W-:Y:S02]  /*69b0*/  @P6 IMAD.MOV.U32 R4, RZ, RZ, R12 ;  /* 0x000000ffff046224 */ /* 0x001fe400078e000c */
[----:B------:R-:W-:-:S05]  /*69c0*/  @P6 IMAD.MOV.U32 R5, RZ, RZ, R13 ;  /* 0x000000ffff056224 */ /* 0x000fca00078e000d */
[----:B------:R0:W-:Y:S01]  /*69d0*/  @P6 STG.E desc[UR36][R4.64+0xa0], R9 ;  /* 0x0000a00904006986 */ /* 0x0001e2000c101924 */
[C---:B------:R-:W-:Y:S02]  /*69e0*/  ISETP.GT.AND P6, PT, R3.reuse, 0x80, P4 ;  /* 0x000000800300780c */ /* 0x040fe400027c4270 */
[----:B------:R-:W-:Y:S01]  /*69f0*/  ISETP.GT.AND P4, PT, R3, 0x88, P4 ;  /* 0x000000880300780c */ /* 0x000fe20002784270 */
[----:B0-----:R-:W-:-:S10]  /*6a00*/  FMUL R9, R48, R88 ;  /* 0x0000005830097220 */ /* 0x001fd40000400000 */
[----:B------:R-:W-:Y:S02]  /*6a10*/  @P6 IMAD.MOV.U32 R4, RZ, RZ, R12 ;  /* 0x000000ffff046224 */ /* 0x000fe400078e000c */
[----:B------:R-:W-:Y:S01]  /*6a20*/  @P6 IMAD.MOV.U32 R5, RZ, RZ, R13 ;  /* 0x000000ffff056224 */ /* 0x000fe200078e000d */
[----:B------:R-:W-:-:S04]  /*6a30*/  F2FP.TF32.F32.PACK_B R9, R9 ;  /* 0x00000009ff09723e */ /* 0x000fc800024050ff */
[----:B------:R0:W-:Y:S02]  /*6a40*/  @P6 STG.E desc[UR36][R4.64+0xa4], R45 ;  /* 0x0000a42d04006986 */ /* 0x0001e4000c101924 */
[----:B0-----:R-:W-:Y:S02]  /*6a50*/  @P5 IMAD.MOV.U32 R4, RZ, RZ, R6 ;  /* 0x000000ffff045224 */ /* 0x001fe400078e0006 */
[----:B------:R-:W-:-:S05]  /*6a60*/  @P5 IMAD.MOV.U32 R5, RZ, RZ, R7 ;  /* 0x000000ffff055224 */ /* 0x000fca00078e0007 */
[----:B------:R0:W-:Y:S01]  /*6a70*/  @P5 STG.E desc[UR36][R4.64+0xa0], R11 ;  /* 0x0000a00b04005986 */ /* 0x0001e2000c101924 */
[C---:B------:R-:W-:Y:S02]  /*6a80*/  ISETP.GT.AND P5, PT, R3.reuse, 0x80, P3 ;  /* 0x000000800300780c */ /* 0x040fe40001fa4270 */
[----:B------:R-:W-:Y:S01]  /*6a90*/  ISETP.GT.AND P3, PT, R3, 0x88, P3 ;  /* 0x000000880300780c */ /* 0x000fe20001f64270 */
[----:B0-----:R-:W-:Y:S02]  /*6aa0*/  @P4 IMAD.MOV.U32 R4, RZ, RZ, R6 ;  /* 0x000000ffff044224 */ /* 0x001fe400078e0006 */
[----:B------:R-:W-:Y:S01]  /*6ab0*/  FMUL R11, R54, R88 ;  /* 0x00000058360b7220 */ /* 0x000fe20000400000 */
[----:B------:R-:W-:-:S04]  /*6ac0*/  @P4 IMAD.MOV.U32 R5, RZ, RZ, R7 ;  /* 0x000000ffff054224 */ /* 0x000fc800078e0007 */
[----:B------:R-:W-:Y:S01]  /*6ad0*/  F2FP.TF32.F32.PACK_B R11, R11 ;  /* 0x0000000bff0b723e */ /* 0x000fe200024050ff */
[----:B------:R0:W-:Y:S01]  /*6ae0*/  @P4 STG.E desc[UR36][R4.64+0xa4], R47 ;  /* 0x0000a42f04004986 */ /* 0x0001e2000c101924 */
[C---:B------:R-:W-:Y:S02]  /*6af0*/  ISETP.GT.AND P4, PT, R3.reuse, 0x80, P0 ;  /* 0x000000800300780c */ /* 0x040fe40000784270 */
[----:B------:R-:W-:Y:S01]  /*6b00*/  ISETP.GT.AND P0, PT, R3, 0x88, P0 ;  /* 0x000000880300780c */ /* 0x000fe20000704270 */
[----:B0-----:R-:W-:Y:S02]  /*6b10*/  @P5 IMAD.MOV.U32 R4, RZ, RZ, R12 ;  /* 0x000000ffff045224 */ /* 0x001fe400078e000c */
[----:B------:R-:W-:-:S05]  /*6b20*/  @P5 IMAD.MOV.U32 R5, RZ, RZ, R13 ;  /* 0x000000ffff055224 */ /* 0x000fca00078e000d */
        /* <DEDUP_REMOVED lines=10> */
[----:B------:R0:W-:Y:S02]  /*6bd0*/  @P3 STG.E desc[UR36][R4.64+0xc0], R15 ;  /* 0x0000c00f04003986 */ /* 0x0001e4000c101924 */
[----:B0-----:R-:W-:Y:S02]  /*6be0*/  @P0 IMAD.MOV.U32 R4, RZ, RZ, R6 ;  /* 0x000000ffff040224 */ /* 0x001fe400078e0006 */
[----:B------:R-:W-:-:S05]  /*6bf0*/  @P0 IMAD.MOV.U32 R5, RZ, RZ, R7 ;  /* 0x000000ffff050224 */ /* 0x000fca00078e0007 */
[----:B------:R0:W-:Y:S02]  /*6c00*/  @P0 STG.E desc[UR36][R4.64+0xc4], R51 ;  /* 0x0000c43304000986 */ /* 0x0001e4000c101924 */
[----:B0-----:R-:W-:Y:S02]  /*6c10*/  @P5 IMAD.MOV.U32 R4, RZ, RZ, R12 ;  /* 0x000000ffff045224 */ /* 0x001fe400078e000c */
[----:B------:R-:W-:-:S05]  /*6c20*/  @P5 IMAD.MOV.U32 R5, RZ, RZ, R13 ;  /* 0x000000ffff055224 */ /* 0x000fca00078e000d */
[----:B------:R0:W-:Y:S04]  /*6c30*/  @P5 STG.E desc[UR36][R4.64+0xe0], R21 ;  /* 0x0000e01504005986 */ /* 0x0001e8000c101924 */
[----:B------:R1:W-:Y:S01]  /*6c40*/  @P4 STG.E desc[UR36][R12.64+0xe4], R53 ;  /* 0x0000e4350c004986 */ /* 0x0003e2000c101924 */
[----:B0-----:R-:W-:Y:S02]  /*6c50*/  @P2 IMAD.MOV.U32 R4, RZ, RZ, R6 ;  /* 0x000000ffff042224 */ /* 0x001fe400078e0006 */
[----:B------:R-:W-:-:S05]  /*6c60*/  @P2 IMAD.MOV.U32 R5, RZ, RZ, R7 ;  /* 0x000000ffff052224 */ /* 0x000fca00078e0007 */
[----:B------:R1:W-:Y:S04]  /*6c70*/  @P2 STG.E desc[UR36][R4.64+0xe0], R11 ;  /* 0x0000e00b04002986 */ /* 0x0003e8000c101924 */
[----:B------:R1:W-:Y:S02]  /*6c80*/  @P1 STG.E desc[UR36][R6.64+0xe4], R55 ;  /* 0x0000e43706001986 */ /* 0x0003e4000c101924 */
.L_x_158:
[----:B------:R-:W-:Y:S05]  /*6c90*/  BSYNC B0 ;  /* 0x0000000000007941 */ /* 0x000fea0003800000 */
.L_x_34:
[----:B------:R-:W-:Y:S01]  /*6ca0*/  ULDC UR4, c[0x0][0xc] ;  /* 0x0000030000047ab9 */ /* 0x000fe20000000800 */
[----:B------:R-:W-:Y:S01]  /*6cb0*/  ULDC UR5, c[0x0][0x10] ;  /* 0x0000040000057ab9 */ /* 0x000fe20000000800 */
[----:B------:R-:W2:Y:S01]  /*6cc0*/  LDC R3, c[0x0][0x14] ;  /* 0x00000500ff037b82 */ /* 0x000ea20000000800 */
[----:B------:R-:W-:Y:S01]  /*6cd0*/  UIMAD.WIDE.U32 UR4, UR4, UR5, URZ ;  /* 0x00000005040472a5 */ /* 0x000fe2000f8e003f */
[----:B------:R-:W-:Y:S02]  /*6ce0*/  IMAD.MOV.U32 R92, RZ, RZ, -0x1 ;  /* 0xffffffffff5c7424 */ /* 0x000fe400078e00ff */
[----:B------:R-:W-:-:S03]  /*6cf0*/  IMAD.MOV.U32 R89, RZ, RZ, -0x1 ;  /* 0xffffffffff597424 */ /* 0x000fc600078e00ff */
[----:B--2---:R-:W-:-:S04]  /*6d00*/  IMAD.WIDE.U32 R16, R3, UR4, R16 ;  /* 0x0000000403107c25 */ /* 0x004fc8000f8e0010 */
[----:B------:R-:W-:Y:S01]  /*6d10*/  IMAD R3, R3, UR5, RZ ;  /* 0x0000000503037c24 */ /* 0x000fe2000f8e02ff */
[----:B------:R-:W-:Y:S02]  /*6d20*/  ULDC.64 UR4, c[0x0][0x650] ;  /* 0x0001940000047ab9 */ /* 0x000fe40000000a00 */
[----:B------:R-:W-:Y:S01]  /*6d30*/  ISETP.GE.U32.AND P0, PT, R16, UR4, PT ;  /* 0x0000000410007c0c */ /* 0x000fe2000bf06070 */
[--C-:B------:R-:W-:Y:S01]  /*6d40*/  IMAD.IADD R17, R17, 0x1, R3.reuse ;  /* 0x0000000111117824 */ /* 0x100fe200078e0203 */
[----:B------:R-:W-:-:S04]  /*6d50*/  PRMT R3, RZ, 0x7610, R3 ;  /* 0x00007610ff037816 */ /* 0x000fc80000000003 */
[----:B------:R-:W-:-:S13]  /*6d60*/  ISETP.GE.U32.AND.EX P0, PT, R17, UR5, PT, P0 ;  /* 0x0000000511007c0c */ /* 0x000fda000bf06100 */
[----:B------:R-:W-:Y:S05]  /*6d70*/  @P0 BRA `(.L_x_159) ;  /* 0x0000000400640947 */ /* 0x000fea0003800000 */
[----:B-1----:R-:W1:Y:S01]  /*6d80*/  S2R R12, SR_CTAID.X ;  /* 0x00000000000c7919 */ /* 0x002e620000002500 */
[----:B0-----:R-:W0:Y:S01]  /*6d90*/  LDC.64 R10, c[0x0][0x628] ;  /* 0x00018a00ff0a7b82 */ /* 0x001e220000000a00 */
[----:B------:R-:W-:Y:S01]  /*6da0*/  ULDC UR4, c[0x0][0x150] ;  /* 0x0000540000047ab9 */ /* 0x000fe20000000800 */
[----:B----4-:R-:W-:Y:S01]  /*6db0*/  IMAD.MOV.U32 R8, RZ, RZ, R16 ;  /* 0x000000ffff087224 */ /* 0x010fe200078e0010 */
[----:B------:R-:W2:Y:S01]  /*6dc0*/  S2R R24, SR_CTAID.Y ;  /* 0x0000000000187919 */ /* 0x000ea20000002600 */
[----:B------:R-:W-:-:S04]  /*6dd0*/  IMAD.MOV.U32 R9, RZ, RZ, R17 ;  /* 0x000000ffff097224 */ /* 0x000fc800078e0011 */
[----:B------:R-:W4:Y:S08]  /*6de0*/  LDC R21, c[0x0][0x144] ;  /* 0x00005100ff157b82 */ /* 0x000f300000000800 */
[----:B------:R-:W2:Y:S08]  /*6df0*/  LDC R0, c[0x0][0x630] ;  /* 0x00018c00ff007b82 */ /* 0x000eb00000000800 */
[----:B---3--:R-:W3:Y:S01]  /*6e00*/  LDC.64 R14, c[0x0][0x620] ;  /* 0x00018800ff0e7b82 */ /* 0x008ee20000000a00 */
[----:B0-----:R-:W-:-:S04]  /*6e10*/  ISETP.NE.U32.AND P0, PT, R10, RZ, PT ;  /* 0x000000ff0a00720c */ /* 0x001fc80003f05070 */
[----:B------:R-:W-:Y:S02]  /*6e20*/  ISETP.NE.AND.EX P0, PT, R11, RZ, PT, P0 ;  /* 0x000000ff0b00720c */ /* 0x000fe40003f05300 */
[----:B-1----:R-:W-:-:S05]  /*6e30*/  I2FP.F32.U32 R3, R12 ;  /* 0x0000000c00037245 */ /* 0x002fca0000201000 */
[----:B------:R-:W-:-:S04]  /*6e40*/  FMUL R3, R3, UR4 ;  /* 0x0000000403037c20 */ /* 0x000fc80008400000 */
[----:B------:R0:W1:Y:S02]  /*6e50*/  F2I.U32.TRUNC.NTZ R20, R3 ;  /* 0x0000000300147305 */ /* 0x000064000020f000 */
[----:B--2-4-:R-:W-:Y:S05]  /*6e60*/  @!P0 BRA `(.L_x_160) ;  /* 0x0000000000288947 */ /* 0x014fea0003800000 */
[----:B0-----:R-:W0:Y:S02]  /*6e70*/  LDC R3, c[0x0][0x634] ;  /* 0x00018d00ff037b82 */ /* 0x001e240000000800 */
        /* <DEDUP_REMOVED lines=9> */
.L_x_160:
[----:B------:R-:W2:Y:S01]  /*6f10*/  LDC.64 R28, c[0x0][0x640] ;  /* 0x00019000ff1c7b82 */ /* 0x000ea20000000a00 */
[-CC-:B------:R-:W-:Y:S01]  /*6f20*/  SHF.R.U64 R89, R8, R0.reuse, R9.reuse ;  /* 0x0000000008597219 */ /* 0x180fe20000001209 */
[----:B-1----:R-:W-:Y:S01]  /*6f30*/  IMAD.MOV R20, RZ, RZ, -R20 ;  /* 0x000000ffff147224 */ /* 0x002fe200078e0a14 */
[----:B------:R-:W-:Y:S01]  /*6f40*/  SHF.R.U32.HI R0, RZ, R0, R9 ;  /* 0x00000000ff007219 */ /* 0x000fe20000011609 */
[----:B------:R-:W-:Y:S01]  /*6f50*/  ULDC UR4, c[0x0][0x154] ;  /* 0x0000550000047ab9 */ /* 0x000fe20000000800 */
[----:B0-----:R-:W-:Y:S01]  /*6f60*/  IADD3 R3, P0, RZ, -R89, RZ ;  /* 0x80000059ff037210 */ /* 0x001fe20007f1e0ff */
[----:B------:R-:W-:Y:S02]  /*6f70*/  IMAD R21, R21, R20, R12 ;  /* 0x0000001415157224 */ /* 0x000fe400078e020c */
[----:B------:R-:W0:Y:S01]  /*6f80*/  LDC R6, c[0x0][0x618] ;  /* 0x00018600ff067b82 */ /* 0x000e220000000800 */
[----:B------:R-:W-:Y:S02]  /*6f90*/  IMAD.MOV.U32 R7, RZ, RZ, 0x1 ;  /* 0x00000001ff077424 */ /* 0x000fe400078e00ff */
[----:B------:R-:W-:-:S04]  /*6fa0*/  IMAD.X R5, RZ, RZ, ~R0, P0 ;  /* 0x000000ffff057224 */ /* 0x000fc800000e0e00 */
[-C--:B---3--:R-:W-:Y:S01]  /*6fb0*/  IMAD R0, R5, R14.reuse, RZ ;  /* 0x0000000e05007224 */ /* 0x088fe200078e02ff */
[----:B------:R-:W1:Y:S01]  /*6fc0*/  LDC R8, c[0x0][0x608] ;  /* 0x00018200ff087b82 */ /* 0x000e620000000800 */
[----:B------:R-:W-:-:S04]  /*6fd0*/  IMAD.WIDE.U32 R4, R3, R14, R16 ;  /* 0x0000000e03047225 */ /* 0x000fc800078e0010 */
[----:B------:R-:W-:Y:S01]  /*6fe0*/  IMAD R3, R3, R15, R0 ;  /* 0x0000000f03037224 */ /* 0x000fe200078e0200 */
[----:B------:R-:W-:Y:S02]  /*6ff0*/  I2FP.F32.U32 R0, R24 ;  /* 0x0000001800007245 */ /* 0x000fe40000201000 */
[----:B------:R-:W3:Y:S01]  /*7000*/  LDC R26, c[0x0][0x658] ;  /* 0x00019600ff1a7b82 */ /* 0x000ee20000000800 */
[----:B------:R-:W-:Y:S01]  /*7010*/  IMAD.IADD R3, R5, 0x1, R3 ;  /* 0x0000000105037824 */ /* 0x000fe200078e0203 */
[----:B--2---:R-:W-:Y:S01]  /*7020*/  ISETP.NE.U32.AND P0, PT, R28, RZ, PT ;  /* 0x000000ff1c00720c */ /* 0x004fe20003f05070 */
[----:B------:R-:W-:Y:S01]  /*7030*/  FMUL R0, R0, UR4 ;  /* 0x0000000400007c20 */ /* 0x000fe20008400000 */
[----:B------:R-:W-:Y:S02]  /*7040*/  IMAD.MOV.U32 R5, RZ, RZ, -0x1 ;  /* 0xffffffffff057424 */ /* 0x000fe400078e00ff */
[----:B------:R-:W-:Y:S01]  /*7050*/  ISETP.NE.AND.EX P0, PT, R29, RZ, PT, P0 ;  /* 0x000000ff1d00720c */ /* 0x000fe20003f05300 */
[----:B------:R2:W4:Y:S01]  /*7060*/  F2I.U32.TRUNC.NTZ R13, R0 ;  /* 0x00000000000d7305 */ /* 0x000522000020f000 */
[----:B------:R-:W2:Y:S01]  /*7070*/  LDC R15, c[0x0][0x148] ;  /* 0x00005200ff0f7b82 */ /* 0x000ea20000000800 */
[----:B0-----:R-:W-:-:S02]  /*7080*/  SHF.R.U64 R12, R4, R6, R3 ;  /* 0x00000006040c7219 */ /* 0x001fc40000001203 */
[----:B------:R-:W-:-:S05]  /*7090*/  SHF.R.U32.HI R3, RZ, R6, R3 ;  /* 0x00000006ff037219 */ /* 0x000fca0000011603 */
[----:B------:R-:W0:Y:S01]  /*70a0*/  LDC R20, c[0x0][0x600] ;  /* 0x00018000ff147b82 */ /* 0x000e220000000800 */
[-CC-:B-1----:R-:W-:Y:S02]  /*70b0*/  SHF.R.U64 R10, R12, R8.reuse, R3.reuse ;  /* 0x000000080c0a7219 */ /* 0x182fe40000001203 */
[----:B------:R-:W-:-:S05]  /*70c0*/  SHF.R.U32.HI R3, RZ, R8, R3 ;  /* 0x00000008ff037219 */ /* 0x000fca0000011603 */
[----:B------:R-:W1:Y:S01]  /*70d0*/  LDC R27, c[0x0][0x648] ;  /* 0x00019200ff1b7b82 */ /* 0x000e620000000800 */
[-C--:B---3--:R-:W-:Y:S02]  /*70e0*/  SHF.L.U32 R4, R5, R26.reuse, RZ ;  /* 0x0000001a05047219 */ /* 0x088fe400000006ff */
[-CC-:B------:R-:W-:Y:S02]  /*70f0*/  SHF.R.U64 R14, R10, R26.reuse, R3.reuse ;  /* 0x0000001a0a0e7219 */ /* 0x180fe40000001203 */
[----:B------:R-:W-:Y:S02]  /*7100*/  SHF.R.U32.HI R5, RZ, R26, R3 ;  /* 0x0000001aff057219 */ /* 0x000fe40000011603 */
[----:B------:R-:W-:Y:S01]  /*7110*/  LOP3.LUT R25, RZ, R4, RZ, 0x33, !PT ;  /* 0x00000004ff197212 */ /* 0x000fe200078e33ff */
[----:B------:R-:W3:Y:S01]  /*7120*/  LDC R30, c[0x0][0x638] ;  /* 0x00018e00ff1e7b82 */ /* 0x000ee20000000800 */
[----:B------:R-:W-:Y:S01]  /*7130*/  SHF.L.U32 R26, R7, R26, RZ ;  /* 0x0000001a071a7219 */ /* 0x000fe200000006ff */
[----:B------:R-:W-:-:S06]  /*7140*/  IMAD.MOV.U32 R4, RZ, RZ, R14 ;  /* 0x000000ffff047224 */ /* 0x000fcc00078e000e */
[----:B------:R-:W0:Y:S01]  /*7150*/  LDC R31, c[0x0][0x610] ;  /* 0x00018400ff1f7b82 */ /* 0x000e220000000800 */
[----:B----4-:R-:W-:Y:S05]  /*7160*/  @!P0 BRA `(.L_x_161) ;  /* 0x0000000000288947 */ /* 0x010fea0003800000 */
        /* <DEDUP_REMOVED lines=10> */
.L_x_161:
[----:B------:R-:W-:Y:S01]  /*7210*/  ISETP.NE.AND P0, PT, R2, 0x1, PT ;  /* 0x000000010200780c */ /* 0x000fe20003f05270 */
[----:B0-----:R-:W-:Y:S01]  /*7220*/  VIADD R7, R20, 0xffffffff ;  /* 0xffffffff14077836 */ /* 0x001fe20000000000 */
[----:B-12---:R-:W-:Y:S01]  /*7230*/  SHF.R.U64 R0, R4, R27, R5 ;  /* 0x0000001b04007219 */ /* 0x006fe20000001205 */
[----:B------:R-:W-:Y:S01]  /*7240*/  IMAD.MOV R13, RZ, RZ, -R13 ;  /* 0x000000ffff0d7224 */ /* 0x000fe200078e0a0d */
[----:B------:R-:W-:Y:S01]  /*7250*/  LOP3.LUT R5, R10, R25, RZ, 0xc0, !PT ;  /* 0x000000190a057212 */ /* 0x000fe200078ec0ff */
[----:B------:R-:W-:Y:S01]  /*7260*/  IMAD.MOV.U32 R4, RZ, RZ, 0x1 ;  /* 0x00000001ff047424 */ /* 0x000fe200078e00ff */
[----:B------:R-:W-:Y:S01]  /*7270*/  LOP3.LUT R12, R12, R7, RZ, 0xc0, !PT ;  /* 0x000000070c0c7212 */ /* 0x000fe200078ec0ff */
[----:B------:R-:W-:Y:S02]  /*7280*/  IMAD.MOV R3, RZ, RZ, -R0 ;  /* 0x000000ffff037224 */ /* 0x000fe400078e0a00 */
[----:B------:R-:W-:Y:S02]  /*7290*/  IMAD R0, R26, R0, R5 ;  /* 0x000000001a007224 */ /* 0x000fe400078e0205 */
[----:B---3--:R-:W-:-:S02]  /*72a0*/  IMAD R3, R3, R30, R14 ;  /* 0x0000001e03037224 */ /* 0x008fc400078e020e */
[----:B------:R-:W-:Y:S02]  /*72b0*/  @P0 IMAD R21, R15, R13, R24 ;  /* 0x0000000d0f150224 */ /* 0x000fe400078e0218 */
[----:B------:R-:W-:Y:S01]  /*72c0*/  IMAD R5, R3, R20, R12 ;  /* 0x0000001403057224 */ /* 0x000fe200078e020c */
[----:B------:R-:W-:Y:S01]  /*72d0*/  PRMT R3, R4, 0x7610, R3 ;  /* 0x0000761004037816 */ /* 0x000fe20000000003 */
[----:B------:R-:W-:-:S05]  /*72e0*/  IMAD R0, R0, R31, R21 ;  /* 0x0000001f00007224 */ /* 0x000fca00078e0215 */
[----:B------:R-:W-:Y:S02]  /*72f0*/  SEL R92, R5, R0, !P0 ;  /* 0x00000000055c7207 */ /* 0x000fe40004000000 */
[----:B------:R-:W-:-:S07]  /*7300*/  SEL R0, R0, R5, !P0 ;  /* 0x0000000500007207 */ /* 0x000fce0004000000 */
.L_x_159:
[----:B------:R-:W-:Y:S01]  /*7310*/  LOP3.LUT P0, RZ, R3, 0xff, RZ, 0xc0, !PT ;  /* 0x000000ff03ff7812 */ /* 0x000fe2000780c0ff */
[----:B------:R-:W-:-:S12]  /*7320*/  IMAD.MOV.U32 R102, RZ, RZ, R0 ;  /* 0x000000ffff667224 */ /* 0x000fd800078e0000 */
[----:B------:R-:W-:Y:S05]  /*7330*/  @P0 BRA `(.L_x_162) ;  /* 0xffffff9c00c00947 */ /* 0x000fea000383ffff */
[----:B------:R-:W-:Y:S05]  /*7340*/  EXIT ;  /* 0x000000000000794d */ /* 0x000fea0003800000 */
.L_x_7:
        /* <DEDUP_REMOVED lines=26> */
.L_x_164:
[----:B------:R-:W0:Y:S01]  /*74f0*/  LDC.64 R28, c[0x0][0x640] ;  /* 0x00019000ff1c7b82 */ /* 0x000e220000000a00 */
[-CC-:B------:R-:W-:Y:S01]  /*7500*/  SHF.R.U64 R22, R12, R6.reuse, R13.reuse ;  /* 0x000000060c167219 */ /* 0x180fe2000000120d */
[----:B------:R-:W-:Y:S01]  /*7510*/  IMAD.MOV.U32 R30, RZ, RZ, 0x1 ;  /* 0x00000001ff1e7424 */ /* 0x000fe200078e00ff */
[----:B------:R-:W-:Y:S02]  /*7520*/  SHF.R.U32.HI R6, RZ, R6, R13 ;  /* 0x00000006ff067219 */ /* 0x000fe4000001160d */
        /* <DEDUP_REMOVED lines=8> */
[----:B------:R-:W-:Y:S01]  /*75b0*/  IMAD.IADD R9, R9, 0x1, R11 ;  /* 0x0000000109097824 */ /* 0x000fe200078e020b */
[----:B0-----:R-:W-:-:S04]  /*75c0*/  ISETP.NE.U32.AND P0, PT, R28, RZ, PT ;  /* 0x000000ff1c00720c */ /* 0x001fc80003f05070 */
[----:B------:R-:W-:Y:S02]  /*75d0*/  ISETP.NE.AND.EX P0, PT, R29, RZ, PT, P0 ;  /* 0x000000ff1d00720c */ /* 0x000fe40003f05300 */
[----:B------:R-:W0:Y:S01]  /*75e0*/  LDC R20, c[0x0][0x600] ;  /* 0x00018000ff147b82 */ /* 0x000e220000000800 */
[-CC-:B-1----:R-:W-:Y:S01]  /*75f0*/  SHF.R.U64 R14, R8, R10.reuse, R9.reuse ;  /* 0x0000000a080e7219 */ /* 0x182fe20000001209 */
[----:B------:R-:W-:Y:S01]  /*7600*/  IMAD.MOV.U32 R8, RZ, RZ, -0x1 ;  /* 0xffffffffff087424 */ /* 0x000fe200078e00ff */
[----:B------:R-:W-:-:S05]  /*7610*/  SHF.R.U32.HI R9, RZ, R10, R9 ;  /* 0x0000000aff097219 */ /* 0x000fca0000011609 */
[----:B------:R-:W1:Y:S01]  /*7620*/  LDC R24, c[0x0][0x648] ;  /* 0x00019200ff187b82 */ /* 0x000e620000000800 */
[-CC-:B--2---:R-:W-:Y:S02]  /*7630*/  SHF.R.U64 R23, R14, R12.reuse, R9.reuse ;  /* 0x0000000c0e177219 */ /* 0x184fe40000001209 */
[----:B------:R-:W-:-:S05]  /*7640*/  SHF.R.U32.HI R6, RZ, R12, R9 ;  /* 0x0000000cff067219 */ /* 0x000fca0000011609 */
[----:B------:R-:W2:Y:S01]  /*7650*/  LDC R26, c[0x0][0x638] ;  /* 0x00018e00ff1a7b82 */ /* 0x000ea20000000800 */
[-C--:B---3--:R-:W-:Y:S02]  /*7660*/  SHF.L.U32 R8, R8, R27.reuse, RZ ;  /* 0x0000001b08087219 */ /* 0x088fe400000006ff */
[-CC-:B------:R-:W-:Y:S02]  /*7670*/  SHF.R.U64 R25, R23, R27.reuse, R6.reuse ;  /* 0x0000001b17197219 */ /* 0x180fe40000001206 */
[----:B------:R-:W-:Y:S02]  /*7680*/  LOP3.LUT R32, RZ, R8, RZ, 0x33, !PT ;  /* 0x00000008ff207212 */ /* 0x000fe400078e33ff */
[----:B------:R-:W-:Y:S01]  /*7690*/  SHF.R.U32.HI R9, RZ, R27, R6 ;  /* 0x0000001bff097219 */ /* 0x000fe20000011606 */
[----:B------:R-:W3:Y:S01]  /*76a0*/  LDC R31, c[0x0][0x610] ;  /* 0x00018400ff1f7b82 */ /* 0x000ee20000000800 */
[----:B------:R-:W-:Y:S01]  /*76b0*/  IMAD.MOV.U32 R8, RZ, RZ, R25 ;  /* 0x000000ffff087224 */ /* 0x000fe200078e0019 */
[----:B------:R-:W-:Y:S06]  /*76c0*/  @!P0 BRA `(.L_x_165) ;  /* 0x0000000000288947 */ /* 0x000fec0003800000 */
        /* <DEDUP_REMOVED lines=10> */
.L_x_165:
[----:B------:R-:W-:Y:S01]  /*7770*/  ISETP.NE.AND P0, PT, R2, 0x1, PT ;  /* 0x000000010200780c */ /* 0x000fe20003f05270 */
[----:B------:R-:W-:Y:S01]  /*7780*/  IMAD.MOV.U32 R13, RZ, RZ, R22 ;  /* 0x000000ffff0d7224 */ /* 0x000fe200078e0016 */
[----:B-1----:R-:W-:Y:S01]  /*7790*/  SHF.R.U64 R6, R8, R24, R9 ;  /* 0x0000001808067219 */ /* 0x002fe20000001209 */
[----:B0-----:R-:W-:Y:S01]  /*77a0*/  VIADD R9, R20, 0xffffffff ;  /* 0xffffffff14097836 */ /* 0x001fe20000000000 */
[----:B------:R-:W-:Y:S02]  /*77b0*/  SHF.L.U32 R30, R30, R27, RZ ;  /* 0x0000001b1e1e7219 */ /* 0x000fe400000006ff */
[----:B------:R-:W-:Y:S01]  /*77c0*/  LOP3.LUT R5, R23, R32, RZ, 0xc0, !PT ;  /* 0x0000002017057212 */ /* 0x000fe200078ec0ff */
[----:B------:R-:W-:-:S04]  /*77d0*/  IMAD.MOV R8, RZ, RZ, -R6 ;  /* 0x000000ffff087224 */ /* 0x000fc800078e0a06 */
[----:B------:R-:W-:Y:S01]  /*77e0*/  IMAD R6, R30, R6, R5 ;  /* 0x000000061e067224 */ /* 0x000fe200078e0205 */
[----:B------:R-:W-:Y:S01]  /*77f0*/  LOP3.LUT R5, R14, R9, RZ, 0xc0, !PT ;  /* 0x000000090e057212 */ /* 0x000fe200078ec0ff */
[----:B------:R-:W-:Y:S02]  /*7800*/  @P0 IMAD R3, R7, R21, R4 ;  /* 0x0000001507030224 */ /* 0x000fe400078e0204 */
[----:B--2---:R-:W-:Y:S02]  /*7810*/  IMAD R4, R8, R26, R25 ;  /* 0x0000001a08047224 */ /* 0x004fe400078e0219 */
[----:B---3--:R-:W-:Y:S02]  /*7820*/  IMAD R3, R6, R31, R3 ;  /* 0x0000001f06037224 */ /* 0x008fe400078e0203 */
[----:B------:R-:W-:Y:S02]  /*7830*/  IMAD R4, R4, R20, R5 ;  /* 0x0000001404047224 */ /* 0x000fe400078e0205 */
[----:B------:R-:W-:-:S03]  /*7840*/  IMAD.MOV.U32 R6, RZ, RZ, 0x1 ;  /* 0x00000001ff067424 */ /* 0x000fc600078e00ff */
[----:B------:R-:W-:Y:S02]  /*7850*/  SEL R20, R4, R3, !P0 ;  /* 0x0000000304147207 */ /* 0x000fe40004000000 */
[----:B------:R-:W-:-:S07]  /*7860*/  SEL R11, R3, R4, !P0 ;  /* 0x00000004030b7207 */ /* 0x000fce0004000000 */
.L_x_163:
[----:B------:R-:W-:-:S08]  /*7870*/  NOP ;  /* 0x0000000000007918 */ /* 0x000fd00000000000 */
[----:B------:R-:W0:-:S00]  /*7880*/  USETMAXREG.DEALLOC.CTAPOOL 0x28 ;  /* 0x00000028000079c8 */ /* 0x000e0000080e0500 */
[----:B0-----:R-:W-:-:S13]  /*7890*/  ISETP.NE.AND P0, PT, R0, RZ, PT ;  /* 0x000000ff0000720c */ /* 0x001fda0003f05270 */
[----:B------:R-:W-:Y:S05]  /*78a0*/  @P0 EXIT ;  /* 0x000000000000094d */ /* 0x000fea0003800000 */
[----:B------:R-:W-:Y:S01]  /*78b0*/  LOP3.LUT P0, RZ, R6, 0xff, RZ, 0xc0, !PT ;  /* 0x000000ff06ff7812 */ /* 0x000fe2000780c0ff */
[----:B------:R-:W-:Y:S02]  /*78c0*/  IMAD.MOV.U32 R0, RZ, RZ, 0x1 ;  /* 0x00000001ff007424 */ /* 0x000fe400078e00ff */
[----:B------:R-:W-:-:S10]  /*78d0*/  IMAD.MOV.U32 R12, RZ, RZ, RZ ;  /* 0x000000ffff0c7224 */ /* 0x000fd400078e00ff */
[----:B------:R-:W-:Y:S05]  /*78e0*/  @!P0 BRA `(.L_x_166) ;  /* 0x0000000c00908947 */ /* 0x000fea0003800000 */
[----:B------:R-:W0:Y:S01]  /*78f0*/  LDC R0, c[0x0][0x28c] ;  /* 0x0000a300ff007b82 */ /* 0x000e220000000800 */
[----:B------:R-:W-:Y:S01]  /*7900*/  ULDC UR5, c[0x0][0x658] ;  /* 0x0001960000057ab9 */ /* 0x000fe20000000800 */
[----:B------:R-:W-:Y:S01]  /*7910*/  UMOV UR11, 0xffffffff ;  /* 0xffffffff000b7882 */ /* 0x000fe20000000000 */
[----:B------:R-:W-:Y:S01]  /*7920*/  UMOV UR17, 0x1 ;  /* 0x0000000100117882 */ /* 0x000fe20000000000 */
[----:B------:R-:W-:Y:S01]  /*7930*/  USHF.L.U32 UR11, UR11, UR5, URZ ;  /* 0x000000050b0b7299 */ /* 0x000fe2000800063f */
[----:B------:R-:W-:Y:S01]  /*7940*/  BSSY B0, `(.L_x_166) ;  /* 0x00000de000007945 */ /* 0x000fe20003800000 */
[----:B------:R-:W-:Y:S01]  /*7950*/  ULDC UR9, c[0x0][0xc] ;  /* 0x0000030000097ab9 */ /* 0x000fe20000000800 */
[----:B------:R-:W-:Y:S01]  /*7960*/  ULDC UR16, c[0x0][0x10] ;  /* 0x0000040000107ab9 */ /* 0x000fe20000000800 */
[----:B------:R-:W1:Y:S01]  /*7970*/  S2UR UR8, SR_CgaCtaId ;  /* 0x00000000000879c3 */ /* 0x000e620000008800 */
[----:B------:R-:W-:Y:S01]  /*7980*/  ULOP3.LUT UR13, URZ, UR11, URZ, 0x33, !UPT ;  /* 0x0000000b3f0d7292 */ /* 0x000fe2000f8e333f */
[----:B------:R-:W-:Y:S01]  /*7990*/  IMAD.MOV.U32 R10, RZ, RZ, 0x1 ;  /* 0x00000001ff0a7424 */ /* 0x000fe200078e00ff */
[----:B------:R-:W-:Y:S01]  /*79a0*/  LOP3.LUT R9, R19, 0x2, RZ, 0xfc, !PT ;  /* 0x0000000213097812 */ /* 0x000fe200078efcff */
[----:B------:R-:W-:Y:S01]  /*79b0*/  IMAD.MOV.U32 R12, RZ, RZ, RZ ;  /* 0x000000ffff0c7224 */ /* 0x000fe200078e00ff */
[----:B------:R-:W-:Y:S01]  /*79c0*/  ULDC UR4, c[0x0][0x600] ;  /* 0x0001800000047ab9 */ /* 0x000fe20000000800 */
[----:B------:R-:W-:Y:S01]  /*79d0*/  UMOV UR19, 0x1111 ;  /* 0x0000111100137882 */ /* 0x000fe20000000000 */
[----:B------:R-:W-:-:S02]  /*79e0*/  UIADD3 UR4, UR4, -0x1, URZ ;  /* 0xffffffff04047890 */ /* 0x000fc4000fffe03f */
[----:B------:R-:W-:Y:S01]  /*79f0*/  USHF.L.U32 UR5, UR17, UR5, URZ ;  /* 0x0000000511057299 */ /* 0x000fe2000800063f */
[----:B------:R-:W-:Y:S01]  /*7a00*/  ULDC.64 UR28, c[0x0][0x198] ;  /* 0x00006600001c7ab9 */ /* 0x000fe20000000a00 */
[----:B0-----:R-:W-:-:S05]  /*7a10*/  VIADD R0, R0, 0x1f ;  /* 0x0000001f00007836 */ /* 0x001fca0000000000 */
[----:B------:R-:W-:Y:S01]  /*7a20*/  SHF.R.S32.HI R3, RZ, 0x1f, R0 ;  /* 0x0000001fff037819 */ /* 0x000fe20000011400 */
[----:B-1----:R-:W-:-:S03]  /*7a30*/  USHF.R.U32.HI UR27, URZ, 0x2, UR8 ;  /* 0x000000023f1b7899 */ /* 0x002fc60008011608 */
[----:B------:R-:W-:Y:S01]  /*7a40*/  LEA.HI R3, R3, R0, RZ, 0x5 ;  /* 0x0000000003037211 */ /* 0x000fe200078f28ff */
[----:B------:R-:W-:Y:S01]  /*7a50*/  ULOP3.LUT UR10, UR8, 0x3, URZ, 0xc0, !UPT ;  /* 0x00000003080a7892 */ /* 0x000fe2000f8ec03f */
[----:B------:R-:W-:Y:S01]  /*7a60*/  IMAD.MOV.U32 R0, RZ, RZ, 0x1 ;  /* 0x00000001ff007424 */ /* 0x000fe200078e00ff */
[----:B------:R-:W-:Y:S01]  /*7a70*/  USHF.L.U32 UR6, UR8, 0x4, URZ ;  /* 0x0000000408067899 */ /* 0x000fe2000800063f */
[----:B------:R-:W-:Y:S01]  /*7a80*/  SHF.R.S32.HI R3, RZ, 0x5, R3 ;  /* 0x00000005ff037819 */ /* 0x000fe20000011403 */
[----:B------:R-:W-:Y:S02]  /*7a90*/  USHF.L.U32 UR7, UR8, 0x9, URZ ;  /* 0x0000000908077899 */ /* 0x000fe4000800063f */
[----:B------:R-:W-:Y:S02]  /*7aa0*/  ULOP3.LUT UR8, UR8, 0xfffffffc, URZ, 0xc0, !UPT ;  /* 0xfffffffc08087892 */ /* 0x000fe4000f8ec03f */
[----:B------:R-:W-:Y:S01]  /*7ab0*/  UISETP.GT.U32.AND UP0, UPT, UR10, 0xffff, UPT ;  /* 0x0000ffff0a00788c */ /* 0x000fe2000bf04070 */
[----:B------:R-:W-:Y:S01]  /*7ac0*/  VIADD R8, R3, 0x1 ;  /* 0x0000000103087836 */ /* 0x000fe20000000000 */
[----:B------:R-:W-:-:S02]  /*7ad0*/  ULOP3.LUT UR12, UR8, 0x1, URZ, 0xfc, !UPT ;  /* 0x00000001080c7892 */ /* 0x000fc4000f8efc3f */
[----:B------:R-:W-:Y:S02]  /*7ae0*/  ULOP3.LUT UR14, UR8, 0x2, URZ, 0xfc, !UPT ;  /* 0x00000002080e7892 */ /* 0x000fe4000f8efc3f */
[----:B------:R-:W-:Y:S02]  /*7af0*/  USHF.L.U32 UR11, UR17, UR8, URZ ;  /* 0x00000008110b7299 */ /* 0x000fe4000800063f */
[----:B------:R-:W-:Y:S02]  /*7b00*/  ULOP3.LUT UR15, UR8, 0x3, URZ, 0xfc, !UPT ;  /* 0x00000003080f7892 */ /* 0x000fe4000f8efc3f */
[----:B------:R-:W-:Y:S02]  /*7b10*/  UIMAD.WIDE.U32 UR8, UR9, UR16, URZ ;  /* 0x00000010090872a5 */ /* 0x000fe4000f8e003f */
[----:B------:R-:W-:Y:S02]  /*7b20*/  USHF.L.U32 UR12, UR17, UR12, URZ ;  /* 0x0000000c110c7299 */ /* 0x000fe4000800063f */
[----:B------:R-:W-:-:S02]  /*7b30*/  USHF.L.U32 UR14, UR17, UR14, URZ ;  /* 0x0000000e110e7299 */ /* 0x000fc4000800063f */
[----:B------:R-:W-:Y:S01]  /*7b40*/  USEL UR10, UR10, 0xffff, !UP0 ;  /* 0x0000ffff0a0a7887 */ /* 0x000fe2000c000000 */
[----:B------:R-:W-:Y:S01]  /*7b50*/  ULDC UR16, c[0x0][0x14] ;  /* 0x0000050000107ab9 */ /* 0x000fe20000000800 */
[----:B------:R-:W-:Y:S02]  /*7b60*/  USHF.L.U32 UR15, UR17, UR15, URZ ;  /* 0x0000000f110f7299 */ /* 0x000fe4000800063f */
[----:B------:R-:W-:Y:S02]  /*7b70*/  UIMAD.WIDE.U32 UR22, UR8, UR16, URZ ;  /* 0x00000010081672a5 */ /* 0x000fe4000f8e003f */
[----:B------:R-:W-:Y:S02]  /*7b80*/  UIMAD UR21, UR9, UR16, URZ ;  /* 0x00000010091572a4 */ /* 0x000fe4000f8e023f */
[----:B------:R-:W-:Y:S02]  /*7b90*/  ULOP3.LUT UR11, UR14, UR11, UR12, 0xfe, !UPT ;  /* 0x0000000b0e0b7292 */ /* 0x000fe4000f8efe0c */
[----:B------:R-:W-:-:S02]  /*7ba0*/  ULOP3.LUT UR10, UR10, 0xffff, URZ, 0xc0, !UPT ;  /* 0x0000ffff0a0a7892 */ /* 0x000fc4000f8ec03f */
[----:B------:R-:W-:Y:S02]  /*7bb0*/  ULOP3.LUT UR6, UR6, 0x30, URZ, 0xc0, !UPT ;  /* 0x0000003006067892 */ /* 0x000fe4000f8ec03f */
[----:B------:R-:W-:Y:S02]  /*7bc0*/  ULOP3.LUT UR7, UR7, 0x600, URZ, 0xc0, !UPT ;  /* 0x0000060007077892 */ /* 0x000fe4000f8ec03f */
[----:B------:R-:W-:Y:S02]  /*7bd0*/  UIADD3 UR21, UR23, UR21, URZ ;  /* 0x0000001517157290 */ /* 0x000fe4000fffe03f */
[----:B------:R-:W-:Y:S02]  /*7be0*/  ULOP3.LUT UR18, UR11, UR15, URZ, 0xfc, !UPT ;  /* 0x0000000f0b127292 */ /* 0x000fe4000f8efc3f */
[----:B------:R-:W-:-:S12]  /*7bf0*/  USHF.L.U32 UR19, UR19, UR10, URZ ;  /* 0x0000000a13137299 */ /* 0x000fd8000800063f */
.L_x_177:
[----:B------:R-:W-:-:S03]  /*7c00*/  UMOV UR8, 0xffffffff ;  /* 0xffffffff00087882 */ /* 0x000fc60000000000 */
[----:B------:R-:W-:Y:S05]  /*7c10*/  BRA.DIV UR8, `(.L_x_167) ;  /* 0x0000000e08d07947 */ /* 0x000fea000b800000 */
[----:B------:R-:W-:-:S13]  /*7c20*/  ELECT P6, URZ, PT ;  /* 0x00000000003f782f */ /* 0x000fda00038c0000 */
.L_x_189:
[----:B------:R-:W0:Y:S01]  /*7c30*/  LDC R4, c[0x0][0x28c] ;  /* 0x0000a300ff047b82 */ /* 0x000e220000000800 */
[----:B------:R-:W-:Y:S01]  /*7c40*/  BSSY B1, `(.L_x_168) ;  /* 0x000003c000017945 */ /* 0x000fe20003800000 */
[----:B0-----:R-:W-:-:S13]  /*7c50*/  ISETP.LT.OR P6, PT, R4, 0x1, !P6 ;  /* 0x000000010400780c */ /* 0x001fda00077c1670 */
[----:B------:R-:W-:Y:S05]  /*7c60*/  @P6 BRA `(.L_x_169) ;  /* 0x0000000000e46947 */ /* 0x000fea0003800000 */
[----:B------:R-:W-:Y:S01]  /*7c70*/  LEA R11, R11, UR27, 0x2 ;  /* 0x0000001b0b0b7c11 */ /* 0x000fe2000f8e10ff */
[----:B------:R-:W-:Y:S01]  /*7c80*/  IMAD.MOV.U32 R21, RZ, RZ, RZ ;  /* 0x000000ffff157224 */ /* 0x000fe200078e00ff */
[----:B------:R-:W-:Y:S01]  /*7c90*/  LEA R20, R20, UR6, 0x6 ;  /* 0x0000000614147c11 */ /* 0x000fe2000f8e30ff */
[----:B------:R-:W-:Y:S02]  /*7ca0*/  IMAD.MOV.U32 R4, RZ, RZ, R8 ;  /* 0x000000ffff047224 */ /* 0x000fe400078e0008 */
[----:B------:R-:W-:Y:S02]  /*7cb0*/  IMAD.MOV.U32 R5, RZ, RZ, R0 ;  /* 0x000000ffff057224 */ /* 0x000fe400078e0000 */
[----:B------:R-:W-:Y:S02]  /*7cc0*/  IMAD.MOV.U32 R6, RZ, RZ, R12 ;  /* 0x000000ffff067224 */ /* 0x000fe400078e000c */
[----:B------:R-:W-:-:S07]  /*7cd0*/  IMAD.SHL.U32 R15, R11, 0x40, RZ ;  /* 0x000000400b0f7824 */ /* 0x000fce00078e00ff */
.L_x_172:
[----:B------:R-:W0:Y:S01]  /*7ce0*/  S2R R14, SR_CgaCtaId ;  /* 0x00000000000e7919 */ /* 0x000e220000008800 */
[----:B------:R-:W-:Y:S02]  /*7cf0*/  MOV R7, 0x400 ;  /* 0x0000040000077802 */ /* 0x000fe40000000f00 */
[----:B------:R-:W-:-:S13]  /*7d00*/  LOP3.LUT P1, RZ, R18, 0x7f, RZ, 0xc0, !PT ;  /* 0x0000007f12ff7812 */ /* 0x000fda000782c0ff */
[----:B------:R-:W1:Y:S01]  /*7d10*/  @!P1 LDC R11, c[0x0][0x500] ;  /* 0x00014000ff0b9b82 */ /* 0x000e620000000800 */
[----:B0-----:R-:W-:Y:S02]  /*7d20*/  LEA R22, R14, R7, 0x18 ;  /* 0x000000070e167211 */ /* 0x001fe400078ec0ff */
[----:B------:R-:W-:-:S03]  /*7d30*/  SHF.L.U32 R7, R5, 0x1f, RZ ;  /* 0x0000001f05077819 */ /* 0x000fc600000006ff */
[----:B------:R-:W-:-:S04]  /*7d40*/  IMAD R14, R6, 0x8, R22 ;  /* 0x00000008060e7824 */ /* 0x000fc800078e0216 */
[----:B------:R-:W0:Y:S02]  /*7d50*/  SYNCS.PHASECHK.TRANS64.TRYWAIT P0, [R14+URZ+0x28], R7 ;  /* 0x000028070e0075a7 */ /* 0x000e24000800017f */
[----:B01----:R-:W-:Y:S05]  /*7d60*/  @!P0 BRA `(.L_x_170) ;  /* 0x0000000c009c8947 */ /* 0x003fea0003800000 */
.L_x_190:
[----:B0-----:R-:W-:Y:S01]  /*7d70*/  PRMT R7, R9, 0x9910, RZ ;  /* 0x0000991009077816 */ /* 0x001fe200000000ff */
[----:B------:R0:W-:Y:S03]  /*7d80*/  @!P1 SYNCS.ARRIVE.TRANS64 RZ, [R14+URZ], R11 ;  /* 0x0000000b0eff99a7 */ /* 0x0001e6000800003f */
[----:B------:R-:W-:-:S13]  /*7d90*/  ISETP.NE.AND P0, PT, R7, 0x2, PT ;  /* 0x000000020700780c */ /* 0x000fda0003f05270 */
[----:B0-----:R-:W-:Y:S05]  /*7da0*/  @P0 BRA `(.L_x_171) ;  /* 0x0000000000040947 */ /* 0x001fea0003800000 */
[----:B------:R-:W-:Y:S01]  /*7db0*/  BPT.TRAP 0x1 ;  /* 0x000000040000795c */ /* 0x000fe20000300000 */
.L_x_171:
[----:B------:R-:W-:Y:S01]  /*7dc0*/  LEA R7, R6, UR27, 0x2 ;  /* 0x0000001b06077c11 */ /* 0x000fe2000f8e10ff */
[----:B------:R-:W-:Y:S01]  /*7dd0*/  VIADD R4, R4, 0xffffffff ;  /* 0xffffffff04047836 */ /* 0x000fe20000000000 */
[----:B------:R-:W-:Y:S01]  /*7de0*/  R2UR UR25, R15 ;  /* 0x000000000f1972ca */ /* 0x000fe200000e0000 */
[----:B------:R-:W-:Y:S01]  /*7df0*/  UIADD3 UR14, UP0, UR28, 0xf0, URZ ;  /* 0x000000f01c0e7890 */ /* 0x000fe2000ff1e03f */
[----:B------:R-:W-:Y:S01]  /*7e00*/  R2UR UR9, R14 ;  /* 0x000000000e0972ca */ /* 0x000fe200000e0000 */
[----:B------:R-:W-:Y:S01]  /*7e10*/  IMAD.SHL.U32 R7, R7, 0x800, RZ ;  /* 0x0000080007077824 */ /* 0x000fe200078e00ff */
[----:B------:R-:W-:Y:S01]  /*7e20*/  R2UR UR10, R21 ;  /* 0x00000000150a72ca */ /* 0x000fe200000e0000 */
[----:B------:R-:W-:Y:S01]  /*7e30*/  UIADD3 UR32, UP1, UR28, 0x1f0, URZ ;  /* 0x000001f01c207890 */ /* 0x000fe2000ff3e03f */
[----:B------:R-:W-:Y:S01]  /*7e40*/  R2UR UR12, R13 ;  /* 0x000000000d0c72ca */ /* 0x000fe200000e0000 */
[--C-:B------:R-:W-:Y:S01]  /*7e50*/  IMAD R11, R7, 0x4, R22.reuse ;  /* 0x00000004070b7824 */ /* 0x100fe200078e0216 */
[----:B------:R-:W-:Y:S01]  /*7e60*/  LEA R7, R6, UR7, 0xb ;  /* 0x0000000706077c11 */ /* 0x000fe2000f8e58ff */
[----:B------:R-:W-:Y:S01]  /*7e70*/  UIADD3.X UR15, URZ, UR29, URZ, UP0, !UPT ;  /* 0x0000001d3f0f7290 */ /* 0x000fe200087fe43f */
[----:B------:R-:W-:Y:S01]  /*7e80*/  R2UR UR26, R20 ;  /* 0x00000000141a72ca */ /* 0x000fe200000e0000 */
[----:B------:R-:W-:Y:S01]  /*7e90*/  UPRMT UR20, URZ, 0x5410, UR19 ;  /* 0x000054103f147896 */ /* 0x000fe20008000013 */
[----:B------:R-:W-:Y:S01]  /*7ea0*/  R2UR UR8, R11 ;  /* 0x000000000b0872ca */ /* 0x000fe200000e0000 */
[----:B------:R-:W-:Y:S01]  /*7eb0*/  IMAD R7, R7, 0x4, R22 ;  /* 0x0000000407077824 */ /* 0x000fe200078e0216 */
[----:B------:R-:W-:Y:S01]  /*7ec0*/  ISETP.GT.AND P1, PT, R4, 0x1, PT ;  /* 0x000000010400780c */ /* 0x000fe20003f24270 */
[----:B------:R-:W-:Y:S01]  /*7ed0*/  VIADD R6, R6, 0x1 ;  /* 0x0000000106067836 */ /* 0x000fe20000000000 */
[----:B------:R-:W-:Y:S01]  /*7ee0*/  UPRMT UR30, URZ, 0x5410, UR18 ;  /* 0x000054103f1e7896 */ /* 0x000fe20008000012 */
[----:B------:R-:W-:Y:S01]  /*7ef0*/  VIADD R21, R21, 0x20 ;  /* 0x0000002015157836 */ /* 0x000fe20000000000 */
[----:B------:R-:W-:Y:S01]  /*7f00*/  R2UR UR11, R7 ;  /* 0x00000000070b72ca */ /* 0x000fe200000e0000 */
[----:B------:R-:W-:Y:S01]  /*7f10*/  UIADD3.X UR33, URZ, UR29, URZ, UP1, !UPT ;  /* 0x0000001d3f217290 */ /* 0x000fe20008ffe43f */
[----:B------:R-:W-:Y:S01]  /*7f20*/  ISETP.NE.AND P0, PT, R6, 0x5, PT ;  /* 0x000000050600780c */ /* 0x000fe20003f05270 */
[----:B------:R-:W-:Y:S01]  /*7f30*/  UMOV UR16, 0x0 ;  /* 0x0000000000107882 */ /* 0x000fe20000000000 */
[----:B------:R-:W-:-:S02]  /*7f40*/  UMOV UR17, 0x10000000 ;  /* 0x1000000000117882 */ /* 0x000fc40000000000 */
[----:B------:R-:W-:Y:S01]  /*7f50*/  SEL R14, RZ, 0x1, P0 ;  /* 0x00000001ff0e7807 */ /* 0x000fe20000000000 */
[----:B------:R-:W-:Y:S01]  /*7f60*/  UIADD3 UR8, UR8, 0x100, URZ ;  /* 0x0000010008087890 */ /* 0x000fe2000fffe03f */
[----:B------:R-:W-:Y:S02]  /*7f70*/  SEL R6, R6, RZ, P0 ;  /* 0x000000ff06067207 */ /* 0x000fe40000000000 */
[----:B------:R-:W-:-:S03]  /*7f80*/  LOP3.LUT R5, R5, R14, RZ, 0x3c, !PT ;  /* 0x0000000e05057212 */ /* 0x000fc600078e3cff */
[----:B------:R-:W-:-:S03]  /*7f90*/  UIADD3 UR24, UR11, 0x28100, URZ ;  /* 0x000281000b187890 */ /* 0x000fc6000fffe03f */
[----:B------:R-:W-:Y:S02]  /*7fa0*/  UMOV UR11, UR25 ;  /* 0x00000019000b7c82 */ /* 0x000fe40008000000 */
[----:B------:R0:W-:Y:S02]  /*7fb0*/  UTMALDG.3D.MULTICAST [UR8], [UR14], UR20, desc[UR16] ;  /* 0x000010080e0073b4 */ /* 0x0001e40008011814 */
[----:B0-----:R-:W-:Y:S01]  /*7fc0*/  UMOV UR8, UR24 ;  /* 0x0000001800087c82 */ /* 0x001fe20008000000 */
[----:B------:R-:W-:Y:S02]  /*7fd0*/  UMOV UR11, UR26 ;  /* 0x0000001a000b7c82 */ /* 0x000fe40008000000 */
[----:B------:R0:W-:Y:S02]  /*7fe0*/  UTMALDG.3D.MULTICAST [UR8], [UR32], UR30, desc[UR16] ;  /* 0x00001008200073b4 */ /* 0x0001e4000801181e */
[----:B0-----:R-:W-:Y:S05]  /*7ff0*/  @P1 BRA `(.L_x_172) ;  /* 0xfffffffc00381947 */ /* 0x001fea000383ffff */
.L_x_169:
[----:B------:R-:W-:Y:S05]  /*8000*/  BSYNC B1 ;  /* 0x0000000000017941 */ /* 0x000fea0003800000 */
.L_x_168:
[----:B------:R-:W-:Y:S01]  /*8010*/  LOP3.LUT P1, RZ, R10, 0xff, RZ, 0xc0, !PT ;  /* 0x000000ff0aff7812 */ /* 0x000fe2000782c0ff */
[C---:B------:R-:W-:Y:S01]  /*8020*/  IMAD.IADD R12, R3.reuse, 0x1, R12 ;  /* 0x00000001030c7824 */ /* 0x040fe200078e020c */
[----:B------:R-:W-:Y:S01]  /*8030*/  ULDC.64 UR8, c[0x0][0x650] ;  /* 0x0001940000087ab9 */ /* 0x000fe20000000a00 */
[C---:B------:R-:W-:Y:S01]  /*8040*/  ISETP.GE.U32.AND P2, PT, R3.reuse, 0x5, PT ;  /* 0x000000050300780c */ /* 0x040fe20003f46070 */
[----:B------:R-:W-:Y:S01]  /*8050*/  BSSY B1, `(.L_x_173) ;  /* 0x000006a000017945 */ /* 0x000fe20003800000 */
[----:B------:R-:W-:Y:S01]  /*8060*/  IMAD.MOV.U32 R11, RZ, RZ, -0x1 ;  /* 0xffffffffff0b7424 */ /* 0x000fe200078e00ff */
[----:B------:R-:W-:Y:S01]  /*8070*/  ISETP.GT.U32.AND P0, PT, R12, 0x4, PT ;  /* 0x000000040c00780c */ /* 0x000fe20003f04070 */
[----:B------:R-:W-:Y:S01]  /*8080*/  IMAD.MOV.U32 R20, RZ, RZ, -0x1 ;  /* 0xffffffffff147424 */ /* 0x000fe200078e00ff */
[----:B------:R-:W-:Y:S01]  /*8090*/  PRMT R10, RZ, 0x7610, R10 ;  /* 0x00007610ff0a7816 */ /* 0x000fe2000000000a */
[----:B------:R-:W-:Y:S01]  /*80a0*/  IMAD.MOV.U32 R13, RZ, RZ, -0x1 ;  /* 0xffffffffff0d7424 */ /* 0x000fe200078e00ff */
[----:B------:R-:W-:-:S03]  /*80b0*/  ISETP.LT.U32.AND P0, PT, R3, 0x5, P0 ;  /* 0x000000050300780c */ /* 0x000fc60000701070 */
[----:B------:R-:W0:Y:S01]  /*80c0*/  @P1 S2R R5, SR_CgaCtaId ;  /* 0x0000000000051919 */ /* 0x000e220000008800 */
[----:B------:R-:W-:-:S04]  /*80d0*/  @P1 MOV R4, 0x400 ;  /* 0x0000040000041802 */ /* 0x000fc80000000f00 */
[----:B0-----:R-:W-:Y:S01]  /*80e0*/  @P1 LEA R6, R5, R4, 0x18 ;  /* 0x0000000405061211 */ /* 0x001fe200078ec0ff */
[----:B------:R-:W-:-:S03]  /*80f0*/  IMAD.WIDE.U32 R4, R12, -0x33333333, RZ ;  /* 0xcccccccd0c047825 */ /* 0x000fc600078e00ff */
[----:B------:R0:W-:Y:S01]  /*8100*/  @P1 SYNCS.ARRIVE.TRANS64.A1T0 RZ, [R6+URZ+0x68], RZ ;  /* 0x000068ff06ff19a7 */ /* 0x0001e2000810003f */
[----:B------:R-:W-:Y:S02]  /*8110*/  IADD3 R16, P1, R16, UR22, RZ ;  /* 0x0000001610107c10 */ /* 0x000fe4000ff3e0ff */
[----:B------:R-:W-:Y:S02]  /*8120*/  SHF.R.U32.HI R7, RZ, 0x2, R5 ;  /* 0x00000002ff077819 */ /* 0x000fe40000011605 */
[----:B------:R-:W-:Y:S02]  /*8130*/  SEL R5, RZ, 0x1, !P0 ;  /* 0x00000001ff057807 */ /* 0x000fe40004000000 */
[----:B------:R-:W-:Y:S01]  /*8140*/  IADD3.X R17, R17, UR21, RZ, P1, !PT ;  /* 0x0000001511117c10 */ /* 0x000fe20008ffe4ff */
[----:B------:R-:W-:Y:S01]  /*8150*/  IMAD R12, R7, -0x5, R12 ;  /* 0xfffffffb070c7824 */ /* 0x000fe200078e020c */
[----:B------:R-:W-:Y:S02]  /*8160*/  ISETP.GE.U32.AND P0, PT, R16, UR8, PT ;  /* 0x0000000810007c0c */ /* 0x000fe4000bf06070 */
[----:B------:R-:W-:-:S02]  /*8170*/  LOP3.LUT R0, R0, R5, RZ, 0x3c, !PT ;  /* 0x0000000500007212 */ /* 0x000fc400078e3cff */
[----:B------:R-:W-:Y:S02]  /*8180*/  ISETP.GE.U32.AND.EX P0, PT, R17, UR9, PT, P0 ;  /* 0x0000000911007c0c */ /* 0x000fe4000bf06100 */
[----:B------:R-:W-:Y:S02]  /*8190*/  @P2 LOP3.LUT R0, R0, 0x1, R7, 0x78, !PT ;  /* 0x0000000100002812 */ /* 0x000fe400078e7807 */
[----:B------:R-:W-:-:S09]  /*81a0*/  PRMT R4, RZ, 0x7610, R4 ;  /* 0x00007610ff047816 */ /* 0x000fd20000000004 */
[----:B0-----:R-:W-:Y:S05]  /*81b0*/  @P0 BRA `(.L_x_174) ;  /* 0x00000004004c0947 */ /* 0x001fea0003800000 */
[----:B------:R-:W0:Y:S01]  /*81c0*/  S2R R14, SR_CTAID.X ;  /* 0x00000000000e7919 */ /* 0x000e220000002500 */
[----:B------:R-:W-:Y:S01]  /*81d0*/  ULDC.64 UR8, c[0x0][0x628] ;  /* 0x00018a0000087ab9 */ /* 0x000fe20000000a00 */
[----:B------:R-:W1:Y:S01]  /*81e0*/  LDC R15, c[0x0][0x144] ;  /* 0x00005100ff0f7b82 */ /* 0x000e620000000800 */
[----:B------:R-:W-:Y:S01]  /*81f0*/  ISETP.NE.U32.AND P0, PT, RZ, UR8, PT ;  /* 0x00000008ff007c0c */ /* 0x000fe2000bf05070 */
[----:B------:R-:W2:Y:S01]  /*8200*/  S2R R11, SR_CTAID.Y ;  /* 0x00000000000b7919 */ /* 0x000ea20000002600 */
[----:B------:R-:W-:Y:S01]  /*8210*/  ULDC UR10, c[0x0][0x150] ;  /* 0x00005400000a7ab9 */ /* 0x000fe20000000800 */
[----:B------:R-:W-:Y:S01]  /*8220*/  ULDC UR11, c[0x0][0x630] ;  /* 0x00018c00000b7ab9 */ /* 0x000fe20000000800 */
[----:B------:R-:W-:Y:S01]  /*8230*/  ISETP.NE.AND.EX P0, PT, RZ, UR9, PT, P0 ;  /* 0x00000009ff007c0c */ /* 0x000fe2000bf05300 */
[----:B------:R-:W-:Y:S01]  /*8240*/  IMAD.MOV.U32 R4, RZ, RZ, R16 ;  /* 0x000000ffff047224 */ /* 0x000fe200078e0010 */
[----:B0-----:R-:W-:-:S05]  /*8250*/  I2FP.F32.U32 R5, R14 ;  /* 0x0000000e00057245 */ /* 0x001fca0000201000 */
[----:B------:R-:W-:Y:S01]  /*8260*/  FMUL R20, R5, UR10 ;  /* 0x0000000a05147c20 */ /* 0x000fe20008400000 */
[----:B------:R-:W-:-:S05]  /*8270*/  IMAD.MOV.U32 R5, RZ, RZ, R17 ;  /* 0x000000ffff057224 */ /* 0x000fca00078e0011 */
[----:B--2---:R-:W-:Y:S05]  /*8280*/  @!P0 BRA `(.L_x_175) ;  /* 0x0000000000288947 */ /* 0x004fea0003800000 */
[----:B------:R-:W-:Y:S02]  /*8290*/  ULDC UR10, c[0x0][0x634] ;  /* 0x00018d00000a7ab9 */ /* 0x000fe40000000800 */
[----:B------:R-:W-:-:S05]  /*82a0*/  IADD3 R5, P0, R16, UR10, RZ ;  /* 0x0000000a10057c10 */ /* 0x000fca000ff1e0ff */
[----:B------:R-:W-:-:S04]  /*82b0*/  IMAD.X R13, RZ, RZ, R17, P0 ;  /* 0x000000ffff0d7224 */ /* 0x000fc800000e0611 */
[----:B------:R-:W-:-:S04]  /*82c0*/  IMAD.WIDE.U32 R6, R13, UR8, RZ ;  /* 0x000000080d067c25 */ /* 0x000fc8000f8e00ff */
[----:B------:R-:W-:-:S04]  /*82d0*/  IMAD.WIDE.U32 R6, P0, R5, UR9, R6 ;  /* 0x0000000905067c25 */ /* 0x000fc8000f800006 */
[----:B------:R-:W-:-:S04]  /*82e0*/  IMAD.WIDE.U32 R4, R5, UR8, RZ ;  /* 0x0000000805047c25 */ /* 0x000fc8000f8e00ff */
[----:B------:R-:W-:Y:S01]  /*82f0*/  IMAD.MOV.U32 R4, RZ, RZ, R7 ;  /* 0x000000ffff047224 */ /* 0x000fe200078e0007 */
[----:B------:R-:W-:Y:S01]  /*8300*/  IADD3 RZ, P1, R5, R6, RZ ;  /* 0x0000000605ff7210 */ /* 0x000fe20007f3e0ff */
[----:B------:R-:W-:-:S04]  /*8310*/  IMAD.X R5, RZ, RZ, RZ, P0 ;  /* 0x000000ffff057224 */ /* 0x000fc800000e06ff */
[----:B------:R-:W-:-:S08]  /*8320*/  IMAD.WIDE.U32.X R4, R13, UR9, R4, P1 ;  /* 0x000000090d047c25 */ /* 0x000fd000088e0404 */
.L_x_175:
[--C-:B------:R-:W-:Y:S01]  /*8330*/  SHF.R.U64 R13, R4, UR11, R5.reuse ;  /* 0x0000000b040d7c19 */ /* 0x100fe20008001205 */
[----:B------:R-:W0:Y:S01]  /*8340*/  F2I.U32.TRUNC.NTZ R20, R20 ;  /* 0x0000001400147305 */ /* 0x000e22000020f000 */
[----:B------:R-:W-:Y:S01]  /*8350*/  SHF.R.U32.HI R4, RZ, UR11, R5 ;  /* 0x0000000bff047c19 */ /* 0x000fe20008011605 */
[----:B------:R-:W-:Y:S01]  /*8360*/  ULDC.64 UR8, c[0x0][0x620] ;  /* 0x0001880000087ab9 */ /* 0x000fe20000000a00 */
[----:B------:R-:W-:Y:S01]  /*8370*/  IADD3 R7, P0, RZ, -R13, RZ ;  /* 0x8000000dff077210 */ /* 0x000fe20007f1e0ff */
[----:B------:R-:W-:Y:S01]  /*8380*/  ULDC.64 UR10, c[0x0][0x640] ;  /* 0x00019000000a7ab9 */ /* 0x000fe20000000a00 */
[----:B------:R-:W2:Y:S03]  /*8390*/  LDC R22, c[0x0][0x148] ;  /* 0x00005200ff167b82 */ /* 0x000ea60000000800 */
[----:B------:R-:W-:Y:S01]  /*83a0*/  IMAD.X R4, RZ, RZ, ~R4, P0 ;  /* 0x000000ffff047224 */ /* 0x000fe200000e0e04 */
[----:B------:R-:W-:-:S03]  /*83b0*/  ISETP.NE.U32.AND P0, PT, RZ, UR10, PT ;  /* 0x0000000aff007c0c */ /* 0x000fc6000bf05070 */
[----:B------:R-:W-:Y:S01]  /*83c0*/  IMAD R6, R4, UR8, RZ ;  /* 0x0000000804067c24 */ /* 0x000fe2000f8e02ff */
[----:B------:R-:W-:Y:S01]  /*83d0*/  ISETP.NE.AND.EX P0, PT, RZ, UR11, PT, P0 ;  /* 0x0000000bff007c0c */ /* 0x000fe2000bf05300 */
[----:B------:R-:W-:Y:S01]  /*83e0*/  IMAD.WIDE.U32 R4, R7, UR8, R16 ;  /* 0x0000000807047c25 */ /* 0x000fe2000f8e0010 */
[----:B------:R-:W-:-:S03]  /*83f0*/  ULDC UR8, c[0x0][0x618] ;  /* 0x0001860000087ab9 */ /* 0x000fc60000000800 */
[----:B------:R-:W-:Y:S01]  /*8400*/  IMAD R7, R7, UR9, R6 ;  /* 0x0000000907077c24 */ /* 0x000fe2000f8e0206 */
[----:B------:R-:W-:Y:S01]  /*8410*/  ULDC UR9, c[0x0][0x154] ;  /* 0x0000550000097ab9 */ /* 0x000fe20000000800 */
[----:B0-----:R-:W-:Y:S02]  /*8420*/  IMAD.MOV R6, RZ, RZ, -R20 ;  /* 0x000000ffff067224 */ /* 0x001fe400078e0a14 */
[----:B------:R-:W-:Y:S02]  /*8430*/  IMAD.IADD R5, R5, 0x1, R7 ;  /* 0x0000000105057824 */ /* 0x000fe400078e0207 */
[----:B-1----:R-:W-:Y:S01]  /*8440*/  IMAD R14, R15, R6, R14 ;  /* 0x000000060f0e7224 */ /* 0x002fe200078e020e */
[----:B------:R-:W-:Y:S02]  /*8450*/  I2FP.F32.U32 R6, R11 ;  /* 0x0000000b00067245 */ /* 0x000fe40000201000 */
[--C-:B------:R-:W-:Y:S02]  /*8460*/  SHF.R.U64 R15, R4, UR8, R5.reuse ;  /* 0x00000008040f7c19 */ /* 0x100fe40008001205 */
[----:B------:R-:W-:Y:S01]  /*8470*/  SHF.R.U32.HI R4, RZ, UR8, R5 ;  /* 0x00000008ff047c19 */ /* 0x000fe20008011605 */
[----:B------:R-:W-:Y:S01]  /*8480*/  FMUL R6, R6, UR9 ;  /* 0x0000000906067c20 */ /* 0x000fe20008400000 */
[----:B------:R-:W-:-:S02]  /*8490*/  ULDC UR8, c[0x0][0x608] ;  /* 0x0001820000087ab9 */ /* 0x000fc40000000800 */
[--C-:B------:R-:W-:Y:S01]  /*84a0*/  SHF.R.U64 R21, R15, UR8, R4.reuse ;  /* 0x000000080f157c19 */ /* 0x100fe20008001204 */
[----:B------:R0:W1:Y:S01]  /*84b0*/  F2I.U32.TRUNC.NTZ R24, R6 ;  /* 0x0000000600187305 */ /* 0x000062000020f000 */
[----:B------:R-:W-:Y:S01]  /*84c0*/  SHF.R.U32.HI R4, RZ, UR8, R4 ;  /* 0x00000008ff047c19 */ /* 0x000fe20008011604 */
[----:B------:R-:W-:-:S03]  /*84d0*/  ULDC UR8, c[0x0][0x658] ;  /* 0x0001960000087ab9 */ /* 0x000fc60000000800 */
[--C-:B------:R-:W-:Y:S02]  /*84e0*/  SHF.R.U64 R20, R21, UR8, R4.reuse ;  /* 0x0000000815147c19 */ /* 0x100fe40008001204 */
[----:B------:R-:W-:-:S03]  /*84f0*/  SHF.R.U32.HI R23, RZ, UR8, R4 ;  /* 0x00000008ff177c19 */ /* 0x000fc60008011604 */
[----:B------:R-:W-:Y:S02]  /*8500*/  IMAD.MOV.U32 R4, RZ, RZ, R20 ;  /* 0x000000ffff047224 */ /* 0x000fe400078e0014 */
[----:B------:R-:W-:Y:S01]  /*8510*/  IMAD.MOV.U32 R5, RZ, RZ, R23 ;  /* 0x000000ffff057224 */ /* 0x000fe200078e0017 */
[----:B0-----:R-:W-:Y:S06]  /*8520*/  @!P0 BRA `(.L_x_176) ;  /* 0x0000000000288947 */ /* 0x001fec0003800000 */
        /* <DEDUP_REMOVED lines=10> */
.L_x_176:
[----:B------:R-:W-:Y:S01]  /*85d0*/  ISETP.NE.AND P0, PT, R2, 0x1, PT ;  /* 0x000000010200780c */ /* 0x000fe20003f05270 */
[----:B------:R-:W-:Y:S01]  /*85e0*/  ULDC UR8, c[0x0][0x648] ;  /* 0x0001920000087ab9 */ /* 0x000fe20000000800 */
[----:B-1----:R-:W-:Y:S01]  /*85f0*/  IMAD.MOV R24, RZ, RZ, -R24 ;  /* 0x000000ffff187224 */ /* 0x002fe200078e0a18 */
[----:B------:R-:W-:Y:S01]  /*8600*/  SHF.R.U64 R4, R4, UR8, R5 ;  /* 0x0000000804047c19 */ /* 0x000fe20008001205 */
[----:B------:R-:W-:Y:S01]  /*8610*/  ULDC UR8, c[0x0][0x638] ;  /* 0x00018e0000087ab9 */ /* 0x000fe20000000800 */
[----:B------:R-:W-:Y:S01]  /*8620*/  LOP3.LUT R21, R21, UR13, RZ, 0xc0, !PT ;  /* 0x0000000d15157c12 */ /* 0x000fe2000f8ec0ff */
[----:B------:R-:W-:Y:S02]  /*8630*/  ULDC UR9, c[0x0][0x610] ;  /* 0x0001840000097ab9 */ /* 0x000fe40000000800 */
[----:B------:R-:W-:Y:S02]  /*8640*/  IMAD.MOV R5, RZ, RZ, -R4 ;  /* 0x000000ffff057224 */ /* 0x000fe400078e0a04 */
[----:B------:R-:W-:-:S02]  /*8650*/  IMAD R21, R4, UR5, R21 ;  /* 0x0000000504157c24 */ /* 0x000fc4000f8e0215 */
[----:B------:R-:W-:Y:S01]  /*8660*/  IMAD R20, R5, UR8, R20 ;  /* 0x0000000805147c24 */ /* 0x000fe2000f8e0214 */
[----:B------:R-:W-:Y:S01]  /*8670*/  ULDC UR8, c[0x0][0x600] ;  /* 0x0001800000087ab9 */ /* 0x000fe20000000800 */
[----:B--2---:R-:W-:Y:S01]  /*8680*/  @P0 IMAD R14, R22, R24, R11 ;  /* 0x00000018160e0224 */ /* 0x004fe200078e020b */
[----:B------:R-:W-:Y:S01]  /*8690*/  LOP3.LUT R11, R15, UR4, RZ, 0xc0, !PT ;  /* 0x000000040f0b7c12 */ /* 0x000fe2000f8ec0ff */
[----:B------:R-:W-:Y:S02]  /*86a0*/  IMAD.MOV.U32 R4, RZ, RZ, 0x1 ;  /* 0x00000001ff047424 */ /* 0x000fe400078e00ff */
[----:B------:R-:W-:Y:S02]  /*86b0*/  IMAD R14, R21, UR9, R14 ;  /* 0x00000009150e7c24 */ /* 0x000fe4000f8e020e */
[----:B------:R-:W-:-:S05]  /*86c0*/  IMAD R11, R20, UR8, R11 ;  /* 0x00000008140b7c24 */ /* 0x000fca000f8e020b */
[----:B------:R-:W-:Y:S02]  /*86d0*/  SEL R20, R11, R14, !P0 ;  /* 0x0000000e0b147207 */ /* 0x000fe40004000000 */
[----:B------:R-:W-:-:S07]  /*86e0*/  SEL R11, R14, R11, !P0 ;  /* 0x0000000b0e0b7207 */ /* 0x000fce0004000000 */
.L_x_174:
[----:B------:R-:W-:Y:S05]  /*86f0*/  BSYNC B1 ;  /* 0x0000000000017941 */ /* 0x000fea0003800000 */
.L_x_173:
[----:B------:R-:W-:-:S13]  /*8700*/  LOP3.LUT P0, RZ, R4, 0xff, RZ, 0xc0, !PT ;  /* 0x000000ff04ff7812 */ /* 0x000fda000780c0ff */
[----:B------:R-:W-:Y:S05]  /*8710*/  @P0 BRA `(.L_x_177) ;  /* 0xfffffff400380947 */ /* 0x000fea000383ffff */
[----:B------:R-:W-:Y:S05]  /*8720*/  BSYNC B0 ;  /* 0x0000000000007941 */ /* 0x000fea0003800000 */
.L_x_166:
[----:B------:R-:W-:-:S03]  /*8730*/  UMOV UR8, 0xffffffff ;  /* 0xffffffff00087882 */ /* 0x000fc60000000000 */
[----:B------:R-:W-:Y:S05]  /*8740*/  BRA.DIV UR8, `(.L_x_178) ;  /* 0x0000000608387947 */ /* 0x000fea000b800000 */
[----:B------:R-:W-:-:S13]  /*8750*/  ELECT P6, URZ, PT ;  /* 0x00000000003f782f */ /* 0x000fda00038c0000 */
.L_x_193:
[----:B------:R-:W-:Y:S04]  /*8760*/  BSSY B0, `(.L_x_179) ;  /* 0x0000034000007945 */ /* 0x000fe80003800000 */
[----:B------:R-:W-:Y:S05]  /*8770*/  @!P6 BRA `(.L_x_180) ;  /* 0x0000000000c8e947 */ /* 0x000fea0003800000 */
[----:B------:R-:W-:-:S04]  /*8780*/  LOP3.LUT R19, R19, 0x2, RZ, 0xfc, !PT ;  /* 0x0000000213137812 */ /* 0x000fc800078efcff */
[----:B------:R-:W-:-:S13]  /*8790*/  ISETP.NE.AND P0, PT, R19, 0x3, PT ;  /* 0x000000031300780c */ /* 0x000fda0003f05270 */
[----:B------:R-:W-:Y:S05]  /*87a0*/  @!P0 BRA `(.L_x_181) ;  /* 0x0000000000048947 */ /* 0x000fea0003800000 */
[----:B------:R-:W-:Y:S01]  /*87b0*/  BPT.TRAP 0x1 ;  /* 0x000000040000795c */ /* 0x000fe20000300000 */
.L_x_181:
[----:B------:R-:W0:Y:S01]  /*87c0*/  S2R R3, SR_CgaCtaId ;  /* 0x0000000000037919 */ /* 0x000e220000008800 */
[----:B------:R-:W-:-:S04]  /*87d0*/  MOV R2, 0x400 ;  /* 0x0000040000027802 */ /* 0x000fc80000000f00 */
[----:B0-----:R-:W-:Y:S02]  /*87e0*/  LEA R3, R3, R2, 0x18 ;  /* 0x0000000203037211 */ /* 0x001fe400078ec0ff */
[----:B------:R-:W-:-:S03]  /*87f0*/  SHF.L.U32 R2, R0, 0x1f, RZ ;  /* 0x0000001f00027819 */ /* 0x000fc600000006ff */
[----:B------:R-:W-:-:S04]  /*8800*/  VIADD R3, R3, 0x28 ;  /* 0x0000002803037836 */ /* 0x000fc80000000000 */
[C---:B------:R-:W-:Y:S02]  /*8810*/  IMAD R7, R12.reuse, 0x8, R3 ;  /* 0x000000080c077824 */ /* 0x040fe400078e0203 */
[----:B------:R-:W-:Y:S02]  /*8820*/  VIADD R12, R12, 0x1 ;  /* 0x000000010c0c7836 */ /* 0x000fe40000000000 */
[----:B------:R-:W0:Y:S03]  /*8830*/  SYNCS.PHASECHK.TRANS64.TRYWAIT P0, [R7+URZ], R2 ;  /* 0x00000002070075a7 */ /* 0x000e26000800017f */
[----:B------:R-:W-:-:S04]  /*8840*/  ISETP.NE.AND P1, PT, R12, 0x5, PT ;  /* 0x000000050c00780c */ /* 0x000fc80003f25270 */
[----:B------:R-:W-:Y:S02]  /*8850*/  SEL R5, RZ, 0x1, P1 ;  /* 0x00000001ff057807 */ /* 0x000fe40000800000 */
[----:B------:R-:W-:Y:S02]  /*8860*/  SEL R12, R12, RZ, P1 ;  /* 0x000000ff0c0c7207 */ /* 0x000fe40000800000 */
[----:B------:R-:W-:-:S03]  /*8870*/  LOP3.LUT R5, R0, R5, RZ, 0x3c, !PT ;  /* 0x0000000500057212 */ /* 0x000fc600078e3cff */
[----:B------:R-:W-:Y:S01]  /*8880*/  IMAD R9, R12, 0x8, R3 ;  /* 0x000000080c097824 */ /* 0x000fe200078e0203 */
[----:B------:R-:W-:Y:S01]  /*8890*/  SHF.L.U32 R4, R5, 0x1f, RZ ;  /* 0x0000001f05047819 */ /* 0x000fe200000006ff */
[----:B0-----:R-:W-:Y:S06]  /*88a0*/  @!P0 BRA `(.L_x_182) ;  /* 0x0000000400008947 */ /* 0x001fec0003800000 */
.L_x_194:
[----:B------:R-:W1:Y:S01]  /*88b0*/  SYNCS.PHASECHK.TRANS64.TRYWAIT P0, [R9+URZ], R4 ;  /* 0x00000004090075a7 */ /* 0x000e62000800017f */
[----:B------:R-:W-:-:S05]  /*88c0*/  VIADD R0, R12, 0x1 ;  /* 0x000000010c007836 */ /* 0x000fca0000000000 */
[----:B------:R-:W-:-:S04]  /*88d0*/  ISETP.NE.AND P1, PT, R0, 0x5, PT ;  /* 0x000000050000780c */ /* 0x000fc80003f25270 */
[----:B0-----:R-:W-:Y:S02]  /*88e0*/  SEL R2, RZ, 0x1, P1 ;  /* 0x00000001ff027807 */ /* 0x001fe40000800000 */
[----:B------:R-:W-:Y:S02]  /*88f0*/  SEL R0, R0, RZ, P1 ;  /* 0x000000ff00007207 */ /* 0x000fe40000800000 */
[----:B------:R-:W-:-:S03]  /*8900*/  LOP3.LUT R7, R5, R2, RZ, 0x3c, !PT ;  /* 0x0000000205077212 */ /* 0x000fc600078e3cff */
[----:B------:R-:W-:Y:S01]  /*8910*/  IMAD R6, R0, 0x8, R3 ;  /* 0x0000000800067824 */ /* 0x000fe200078e0203 */
[----:B------:R-:W-:Y:S01]  /*8920*/  SHF.L.U32 R5, R7, 0x1f, RZ ;  /* 0x0000001f07057819 */ /* 0x000fe200000006ff */
[----:B-1----:R-:W-:Y:S06]  /*8930*/  @!P0 BRA `(.L_x_183) ;  /* 0x0000000000f08947 */ /* 0x002fec0003800000 */
.L_x_195:
[----:B------:R-:W1:Y:S01]  /*8940*/  SYNCS.PHASECHK.TRANS64.TRYWAIT P0, [R6+URZ], R5 ;  /* 0x00000005060075a7 */ /* 0x000e62000800017f */
[----:B------:R-:W-:-:S05]  /*8950*/  VIADD R0, R0, 0x1 ;  /* 0x0000000100007836 */ /* 0x000fca0000000000 */
[----:B------:R-:W-:-:S04]  /*8960*/  ISETP.NE.AND P1, PT, R0, 0x5, PT ;  /* 0x000000050000780c */ /* 0x000fc80003f25270 */
[----:B------:R-:W-:Y:S02]  /*8970*/  SEL R2, RZ, 0x1, P1 ;  /* 0x00000001ff027807 */ /* 0x000fe40000800000 */
[----:B------:R-:W-:Y:S02]  /*8980*/  SEL R0, R0, RZ, P1 ;  /* 0x000000ff00007207 */ /* 0x000fe40000800000 */
[----:B------:R-:W-:-:S03]  /*8990*/  LOP3.LUT R7, R7, R2, RZ, 0x3c, !PT ;  /* 0x0000000207077212 */ /* 0x000fc600078e3cff */
[----:B0-----:R-:W-:Y:S01]  /*89a0*/  IMAD R9, R0, 0x8, R3 ;  /* 0x0000000800097824 */ /* 0x001fe200078e0203 */
[----:B------:R-:W-:Y:S01]  /*89b0*/  SHF.L.U32 R4, R7, 0x1f, RZ ;  /* 0x0000001f07047819 */ /* 0x000fe200000006ff */
[----:B-1----:R-:W-:Y:S06]  /*89c0*/  @!P0 BRA `(.L_x_184) ;  /* 0x0000000000e08947 */ /* 0x002fec0003800000 */
.L_x_196:
[----:B------:R-:W1:Y:S01]  /*89d0*/  SYNCS.PHASECHK.TRANS64.TRYWAIT P0, [R9+URZ], R4 ;  /* 0x00000004090075a7 */ /* 0x000e62000800017f */
[----:B------:R-:W-:-:S05]  /*89e0*/  VIADD R0, R0, 0x1 ;  /* 0x0000000100007836 */ /* 0x000fca0000000000 */
[----:B------:R-:W-:-:S04]  /*89f0*/  ISETP.NE.AND P1, PT, R0, 0x5, PT ;  /* 0x000000050000780c */ /* 0x000fc80003f25270 */
[----:B------:R-:W-:Y:S02]  /*8a00*/  SEL R2, RZ, 0x1, P1 ;  /* 0x00000001ff027807 */ /* 0x000fe40000800000 */
[----:B------:R-:W-:Y:S02]  /*8a10*/  SEL R0, R0, RZ, P1 ;  /* 0x000000ff00007207 */ /* 0x000fe40000800000 */
[----:B------:R-:W-:Y:S01]  /*8a20*/  LOP3.LUT R2, R7, R2, RZ, 0x3c, !PT ;  /* 0x0000000207027212 */ /* 0x000fe200078e3cff */
[----:B-1----:R-:W-:Y:S06]  /*8a30*/  @!P0 BRA `(.L_x_185) ;  /* 0x0000000000d88947 */ /* 0x002fec0003800000 */
.L_x_197:
[----:B------:R-:W-:Y:S01]  /*8a40*/  IMAD R3, R0, 0x8, R3 ;  /* 0x0000000800037824 */ /* 0x000fe200078e0203 */
[----:B------:R-:W-:-:S07]  /*8a50*/  SHF.L.U32 R0, R2, 0x1f, RZ ;  /* 0x0000001f02007819 */ /* 0x000fce00000006ff */
.L_x_186:
[----:B--2---:R2:W3:Y:S02]  /*8a60*/  SYNCS.PHASECHK.TRANS64.TRYWAIT P0, [R3+URZ], R0 ;  /* 0x00000000030075a7 */ /* 0x0044e4000800017f */
[----:B---3--:R-:W-:Y:S05]  /*8a70*/  @!P0 NANOSLEEP.SYNCS 0x989680 ;  /* 0x009896800000895d */ /* 0x008fea0003900000 */
[----:B------:R-:W3:Y:S02]  /*8a80*/  @!P0 SYNCS.PHASECHK.TRANS64 P0, [R3+URZ], R0 ;  /* 0x00000000030085a7 */ /* 0x000ee4000800007f */
[----:B---3--:R-:W-:Y:S05]  /*8a90*/  @!P0 BRA `(.L_x_186) ;  /* 0xfffffffc00f08947 */ /* 0x008fea000383ffff */
.L_x_180:
[----:B------:R-:W-:Y:S05]  /*8aa0*/  BSYNC B0 ;  /* 0x0000000000007941 */ /* 0x000fea0003800000 */
.L_x_179:
[----:B------:R-:W-:Y:S05]  /*8ab0*/  EXIT ;  /* 0x000000000000794d */ /* 0x000fea0003800000 */
.L_x_21:
[----:B----4-:R4:W0:Y:S02]  /*8ac0*/  SYNCS.PHASECHK.TRANS64.TRYWAIT P1, [R3+URZ], R0 ;  /* 0x00000000030075a7 */ /* 0x010824000802017f */
[----:B0-----:R-:W-:Y:S05]  /*8ad0*/  @!P1 NANOSLEEP.SYNCS 0x989680 ;  /* 0x009896800000995d */ /* 0x001fea0003900000 */
[----:B------:R-:W0:Y:S02]  /*8ae0*/  @!P1 SYNCS.PHASECHK.TRANS64 P1, [R3+URZ], R0 ;  /* 0x00000000030095a7 */ /* 0x000e24000802007f */
[----:B0-----:R-:W-:Y:S05]  /*8af0*/  @!P1 BRA `(.L_x_21) ;  /* 0xfffffffc00f09947 */ /* 0x001fea000383ffff */
[----:B------:R-:W-:Y:S05]  /*8b00*/  BRA `(.L_x_20) ;  /* 0xffffff8800947947 */ /* 0x000fea000383ffff */
.L_x_26:
[----:B-1----:R1:W3:Y:S02]  /*8b10*/  SYNCS.PHASECHK.TRANS64.TRYWAIT P1, [R5+URZ], R4 ;  /* 0x00000004050075a7 */ /* 0x0022e4000802017f */
[----:B---3--:R-:W-:Y:S05]  /*8b20*/  @!P1 NANOSLEEP.SYNCS 0x989680 ;  /* 0x009896800000995d */ /* 0x008fea0003900000 */
[----:B------:R-:W3:Y:S02]  /*8b30*/  @!P1 SYNCS.PHASECHK.TRANS64 P1, [R5+URZ], R4 ;  /* 0x00000004050095a7 */ /* 0x000ee4000802007f */
[----:B---3--:R-:W-:Y:S05]  /*8b40*/  @!P1 BRA `(.L_x_26) ;  /* 0xfffffffc00f09947 */ /* 0x008fea000383ffff */
[----:B------:R-:W-:Y:S05]  /*8b50*/  BRA `(.L_x_25) ;  /* 0xffffff8c00e47947 */ /* 0x000fea000383ffff */
.L_x_167:
[----:B------:R-:W-:Y:S01]  /*8b60*/  BSSY B1, `(.L_x_187) ;  /* 0x0000006000017945 */ /* 0x000fe20003800000 */
[----:B------:R-:W-:-:S07]  /*8b70*/  IMAD.MOV.U32 R15, RZ, RZ, -0x1 ;  /* 0xffffffffff0f7424 */ /* 0x000fce00078e00ff */
[----:B------:R-:W-:Y:S05]  /*8b80*/  WARPSYNC.COLLECTIVE R15, `(.L_x_188) ;  /* 0x000000000f0c7348 */ /* 0x000fea0003c00000 */
[----:B------:R-:W-:Y:S02]  /*8b90*/  ELECT P6, UR62, PT ;  /* 0x00000000003e782f */ /* 0x000fe400038c0000 */
[----:B------:R-:W-:Y:S01]  /*8ba0*/  MOV R14, UR62 ;  /* 0x0000003e000e7c02 */ /* 0x000fe20008000f00 */
[----:B------:R-:W-:Y:S10]  /*8bb0*/  ENDCOLLECTIVE ;  /* 0x000000000000791b */ /* 0x000ff40003800000 */
.L_x_188:
[----:B------:R-:W-:Y:S05]  /*8bc0*/  BSYNC B1 ;  /* 0x0000000000017941 */ /* 0x000fea0003800000 */
.L_x_187:
[----:B------:R-:W-:Y:S05]  /*8bd0*/  BRA `(.L_x_189) ;  /* 0xfffffff000147947 */ /* 0x000fea000383ffff */
.L_x_170:
[----:B0-----:R0:W1:Y:S02]  /*8be0*/  SYNCS.PHASECHK.TRANS64.TRYWAIT P0, [R14+URZ+0x28], R7 ;  /* 0x000028070e0075a7 */ /* 0x001064000800017f */
[----:B-1----:R-:W-:Y:S05]  /*8bf0*/  @!P0 NANOSLEEP.SYNCS 0x989680 ;  /* 0x009896800000895d */ /* 0x002fea0003900000 */
[----:B------:R-:W1:Y:S02]  /*8c00*/  @!P0 SYNCS.PHASECHK.TRANS64 P0, [R14+URZ+0x28], R7 ;  /* 0x000028070e0085a7 */ /* 0x000e64000800007f */
[----:B-1----:R-:W-:Y:S05]  /*8c10*/  @!P0 BRA `(.L_x_170) ;  /* 0xfffffffc00f08947 */ /* 0x002fea000383ffff */
[----:B------:R-:W-:Y:S05]  /*8c20*/  BRA `(.L_x_190) ;  /* 0xfffffff000507947 */ /* 0x000fea000383ffff */
.L_x_178:
[----:B------:R-:W-:Y:S01]  /*8c30*/  BSSY B0, `(.L_x_191) ;  /* 0x0000006000007945 */ /* 0x000fe20003800000 */
[----:B------:R-:W-:-:S07]  /*8c40*/  IMAD.MOV.U32 R15, RZ, RZ, -0x1 ;  /* 0xffffffffff0f7424 */ /* 0x000fce00078e00ff */
[----:B------:R-:W-:Y:S05]  /*8c50*/  WARPSYNC.COLLECTIVE R15, `(.L_x_192) ;  /* 0x000000000f0c7348 */ /* 0x000fea0003c00000 */
[----:B------:R-:W-:Y:S02]  /*8c60*/  ELECT P6, UR62, PT ;  /* 0x00000000003e782f */ /* 0x000fe400038c0000 */
[----:B------:R-:W-:Y:S01]  /*8c70*/  MOV R14, UR62 ;  /* 0x0000003e000e7c02 */ /* 0x000fe20008000f00 */
[----:B------:R-:W-:Y:S10]  /*8c80*/  ENDCOLLECTIVE ;  /* 0x000000000000791b */ /* 0x000ff40003800000 */
.L_x_192:
[----:B------:R-:W-:Y:S05]  /*8c90*/  BSYNC B0 ;  /* 0x0000000000007941 */ /* 0x000fea0003800000 */
.L_x_191:
[----:B------:R-:W-:Y:S05]  /*8ca0*/  BRA `(.L_x_193) ;  /* 0xfffffff800ac7947 */ /* 0x000fea000383ffff */
.L_x_182:
[----:B0-----:R0:W1:Y:S02]  /*8cb0*/  SYNCS.PHASECHK.TRANS64.TRYWAIT P0, [R7+URZ], R2 ;  /* 0x00000002070075a7 */ /* 0x001064000800017f */
[----:B-1----:R-:W-:Y:S05]  /*8cc0*/  @!P0 NANOSLEEP.SYNCS 0x989680 ;  /* 0x009896800000895d */ /* 0x002fea0003900000 */
[----:B------:R-:W1:Y:S02]  /*8cd0*/  @!P0 SYNCS.PHASECHK.TRANS64 P0, [R7+URZ], R2 ;  /* 0x00000002070085a7 */ /* 0x000e64000800007f */
[----:B-1----:R-:W-:Y:S05]  /*8ce0*/  @!P0 BRA `(.L_x_182) ;  /* 0xfffffffc00f08947 */ /* 0x002fea000383ffff */
[----:B------:R-:W-:Y:S05]  /*8cf0*/  BRA `(.L_x_194) ;  /* 0xfffffff800ec7947 */ /* 0x000fea000383ffff */
.L_x_183:
[----:B0-----:R0:W1:Y:S02]  /*8d00*/  SYNCS.PHASECHK.TRANS64.TRYWAIT P0, [R9+URZ], R4 ;  /* 0x00000004090075a7 */ /* 0x001064000800017f */
[----:B-1----:R-:W-:Y:S05]  /*8d10*/  @!P0 NANOSLEEP.SYNCS 0x989680 ;  /* 0x009896800000895d */ /* 0x002fea0003900000 */
[----:B------:R-:W1:Y:S02]  /*8d20*/  @!P0 SYNCS.PHASECHK.TRANS64 P0, [R9+URZ], R4 ;  /* 0x00000004090085a7 */ /* 0x000e64000800007f */
[----:B-1----:R-:W-:Y:S05]  /*8d30*/  @!P0 BRA `(.L_x_183) ;  /* 0xfffffffc00f08947 */ /* 0x002fea000383ffff */
[----:B------:R-:W-:Y:S05]  /*8d40*/  BRA `(.L_x_195) ;  /* 0xfffffff800fc7947 */ /* 0x000fea000383ffff */
.L_x_184:
[----:B0-----:R0:W1:Y:S02]  /*8d50*/  SYNCS.PHASECHK.TRANS64.TRYWAIT P0, [R6+URZ], R5 ;  /* 0x00000005060075a7 */ /* 0x001064000800017f */
[----:B-1----:R-:W-:Y:S05]  /*8d60*/  @!P0 NANOSLEEP.SYNCS 0x989680 ;  /* 0x009896800000895d */ /* 0x002fea0003900000 */
[----:B------:R-:W1:Y:S02]  /*8d70*/  @!P0 SYNCS.PHASECHK.TRANS64 P0, [R6+URZ], R5 ;  /* 0x00000005060085a7 */ /* 0x000e64000800007f */
[----:B-1----:R-:W-:Y:S05]  /*8d80*/  @!P0 BRA `(.L_x_184) ;  /* 0xfffffffc00f08947 */ /* 0x002fea000383ffff */
[----:B------:R-:W-:Y:S05]  /*8d90*/  BRA `(.L_x_196) ;  /* 0xfffffffc000c7947 */ /* 0x000fea000383ffff */
.L_x_185:
[----:B-1----:R1:W2:Y:S02]  /*8da0*/  SYNCS.PHASECHK.TRANS64.TRYWAIT P0, [R9+URZ], R4 ;  /* 0x00000004090075a7 */ /* 0x0022a4000800017f */
[----:B--2---:R-:W-:Y:S05]  /*8db0*/  @!P0 NANOSLEEP.SYNCS 0x989680 ;  /* 0x009896800000895d */ /* 0x004fea0003900000 */
[----:B------:R-:W2:Y:S02]  /*8dc0*/  @!P0 SYNCS.PHASECHK.TRANS64 P0, [R9+URZ], R4 ;  /* 0x00000004090085a7 */ /* 0x000ea4000800007f */
[----:B--2---:R-:W-:Y:S05]  /*8dd0*/  @!P0 BRA `(.L_x_185) ;  /* 0xfffffffc00f08947 */ /* 0x004fea000383ffff */
[----:B------:R-:W-:Y:S05]  /*8de0*/  BRA `(.L_x_197) ;  /* 0xfffffffc00147947 */ /* 0x000fea000383ffff */
.L_x_198:
[----:B------:R-:W-:-:S00]  /*8df0*/  BRA `(.L_x_198) ;  /* 0xfffffffc00fc7947 */ /* 0x000fc0000383ffff */
[----:B------:R-:W-:-:S00]  /*8e00*/  NOP ;  /* 0x0000000000007918 */ /* 0x000fc00000000000 */
[----:B------:R-:W-:-:S00]  /*8e10*/  NOP ;  /* 0x0000000000007918 */ /* 0x000fc00000000000 */
[----:B------:R-:W-:-:S00]  /*8e20*/  NOP ;  /* 0x0000000000007918 */ /* 0x000fc00000000000 */
[----:B------:R-:W-:-:S00]  /*8e30*/  NOP ;  /* 0x0000000000007918 */ /* 0x000fc00000000000 */
[----:B------:R-:W-:-:S00]  /*8e40*/  NOP ;  /* 0x0000000000007918 */ /* 0x000fc00000000000 */
[----:B------:R-:W-:-:S00]  /*8e50*/  NOP ;  /* 0x0000000000007918 */ /* 0x000fc00000000000 */
[----:B------:R-:W-:-:S00]  /*8e60*/  NOP ;  /* 0x0000000000007918 */ /* 0x000fc00000000000 */
[----:B------:R-:W-:-:S00]  /*8e70*/  NOP ;  /* 0x0000000000007918 */ /* 0x000fc00000000000 */
.L_x_199:


//--------------------- .nv.global.init           --------------------------
	.section	.nv.global.init,"aw",@progbits
.nv.global.init:
	.type		$str$22,@object
	.size		$str$22,($str$23 - $str$22)
$str$22:
        /*0000*/ 	.byte	0x6b, 0x5f, 0x74, 0x69, 0x6c, 0x65, 0x5f, 0x63, 0x6f, 0x75, 0x6e, 0x74, 0x20, 0x3e, 0x3d, 0x20
        /*0010*/ 	.byte	0x31, 0x00
	.type		$str$23,@object
	.size		$str$23,(__unnamed_1 - $str$23)
$str$23:
        /*0012*/ 	.byte	0x2f, 0x74, 0x6d, 0x70, 0x2f, 0x63, 0x75, 0x74, 0x6c, 0x61, 0x73, 0x73, 0x5f, 0x73, 0x77, 0x65
        /*0022*/ 	.byte	0x65, 0x70, 0x5f, 0x73, 0x72, 0x63, 0x2f, 0x69, 0x6e, 0x63, 0x6c, 0x75, 0x64, 0x65, 0x2f, 0x63
        /*0032*/ 	.byte	0x75, 0x74, 0x6c, 0x61, 0x73, 0x73, 0x2f, 0x67, 0x65, 0x6d, 0x6d, 0x2f, 0x63, 0x6f, 0x6c, 0x6c
        /*0042*/ 	.byte	0x65, 0x63, 0x74, 0x69, 0x76, 0x65, 0x2f, 0x73, 0x6d, 0x39, 0x30, 0x5f, 0x6d, 0x6d, 0x61, 0x5f
        /*0052*/ 	.byte	0x74, 0x6d, 0x61, 0x5f, 0x67, 0x6d, 0x6d, 0x61, 0x5f, 0x73, 0x73, 0x5f, 0x77, 0x61, 0x72, 0x70
        /*0062*/ 	.byte	0x73, 0x70, 0x65, 0x63, 0x69, 0x61, 0x6c, 0x69, 0x7a, 0x65, 0x64, 0x2e, 0x68, 0x70, 0x70, 0x00
	.type		__unnamed_1,@object
	.size		__unnamed_1,(.L_0 - __unnamed_1)
__unnamed_1:
        /*0072*/ 	.byte	0x76, 0x6f, 0x69, 0x64, 0x20, 0x63, 0x75, 0x74, 0x6c, 0x61, 0x73, 0x73, 0x3a, 0x3a, 0x67, 0x65
        /* <DEDUP_REMOVED lines=178> */
        /*0ba2*/ 	.byte	0x00
.L_0:


//--------------------- .nv.shared._ZN7cutlass13device_kernelINS_4gemm6kernel13GemmUniversalIN4cute5tupleIJiiiiEEENS1_10collective13CollectiveMmaINS1_34MainloopSm90TmaGmmaWarpSpecializedILi5ENS5_IJNS4_1CILi4EEESB_NSA_ILi1EEEEEENS1_35KernelTmaWarpSpecializedCooperativeEEENS5_IJNSA_ILi256EEENSA_ILi64EEENSA_ILi32EEEEEENS_10tfloat32_tENS5_IJlSC_lEEESK_SL_NS4_8TiledMMAINS4_8MMA_AtomIJNS4_4SM904GMMA29MMA_64x64x8_F32TF32TF32_SS_TNILNSP_7ScaleInE1ELSR_1EEEEEENS4_6LayoutINS5_IJNSA_ILi2EEESC_SC_EEENS5_IJSC_NSA_ILi0EEESX_EEEEENS5_IJNS4_10UnderscoreES10_S10_EEEEENS4_23SM90_TMA_LOAD_MULTICASTENS4_14ComposedLayoutINS4_7SwizzleILi3ELi4ELi3EEENS4_18smem_ptr_flag_bitsILi32EEENSU_INS5_IJNSA_ILi8EEESI_EEENS5_IJSI_SC_EEEEEEEvNS4_8identityES13_S1D_vS1E_EENS_8epilogue10collective6detail29Sm90TmaWarpSpecializedAdapterINS1H_15DefaultEpilogueISK_SL_SL_NS1G_6thread17LinearCombinationISK_Li1EffLNS1L_9ScaleType4KindE0ELNS_15FloatRoundStyleE2ESK_EENS1_15EpilogueDefaultEEEEEvvEEEEvNT_6ParamsE --------------------------
	.section	.nv.shared._ZN7cutlass13device_kernelINS_4gemm6kernel13GemmUniversalIN4cute5tupleIJiiiiEEENS1_10collective13CollectiveMmaINS1_34MainloopSm90TmaGmmaWarpSpecializedILi5ENS5_IJNS4_1CILi4EEESB_NSA_ILi1EEEEEENS1_35KernelTmaWarpSpecializedCooperativeEEENS5_IJNSA_ILi256EEENSA_ILi64EEENSA_ILi32EEEEEENS_10tfloat32_tENS5_IJlSC_lEEESK_SL_NS4_8TiledMMAINS4_8MMA_AtomIJNS4_4SM904GMMA29MMA_64x64x8_F32TF32TF32_SS_TNILNSP_7ScaleInE1ELSR_1EEEEEENS4_6LayoutINS5_IJNSA_ILi2EEESC_SC_EEENS5_IJSC_NSA_ILi0EEESX_EEEEENS5_IJNS4_10UnderscoreES10_S10_EEEEENS4_23SM90_TMA_LOAD_MULTICASTENS4_14ComposedLayoutINS4_7SwizzleILi3ELi4ELi3EEENS4_18smem_ptr_flag_bitsILi32EEENSU_INS5_IJNSA_ILi8EEESI_EEENS5_IJSI_SC_EEEEEEEvNS4_8identityES13_S1D_vS1E_EENS_8epilogue10collective6detail29Sm90TmaWarpSpecializedAdapterINS1H_15DefaultEpilogueISK_SL_SL_NS1G_6thread17LinearCombinationISK_Li1EffLNS1L_9ScaleType4KindE0ELNS_15FloatRoundStyleE2ESK_EENS1_15EpilogueDefaultEEEEEvvEEEEvNT_6ParamsE,"aw",@nobits
	.sectionflags	@""
	.align	16
	.zero		1024


//--------------------- .nv.shared.reserved.0     --------------------------
	.section	.nv.shared.reserved.0,"aw",@nobits
	.weak		__nv_reservedSMEM_offset_0_alias
	.size		__nv_reservedSMEM_offset_0_alias, 0, 0
	.other		__nv_reservedSMEM_offset_0_alias,@"STO_CUDA_RESERVED_SHARED STV_DEFAULT"
__nv_reservedSMEM_offset_0_alias:
	.zero		0


//--------------------- .nv.global                --------------------------
	.section	.nv.global,"aw",@nobits
.nv.global:
	.type		_ZN40_INTERNAL_036bcc3a_4_k_cu_21351d93_252204cute1_E,@object
	.size		_ZN40_INTERNAL_036bcc3a_4_k_cu_21351d93_252204cute1_E,(_ZN40_INTERNAL_036bcc3a_4_k_cu_21351d93_252204cuda3std3__45__cpo6cbeginE - _ZN40_INTERNAL_036bcc3a_4_k_cu_21351d93_252204cute1_E)
_ZN40_INTERNAL_036bcc3a_4_k_cu_21351d93_252204cute1_E:
	.zero		1
	.type		_ZN40_INTERNAL_036bcc3a_4_k_cu_21351d93_252204cuda3std3__45__cpo6cbeginE,@object
	.size		_ZN40_INTERNAL_036bcc3a_4_k_cu_21351d93_252204cuda3std3__45__cpo6cbeginE,(_ZN40_INTERNAL_036bcc3a_4_k_cu_21351d93_252204cuda3std3__48in_placeE - _ZN40_INTERNAL_036bcc3a_4_k_cu_21351d93_252204cuda3std3__45__cpo6cbeginE)
_ZN40_INTERNAL_036bcc3a_4_k_cu_21351d93_252204cuda3std3__45__cpo6cbeginE:
	.zero		1
	.type		_ZN40_INTERNAL_036bcc3a_4_k_cu_21351d93_252204cuda3std3__48in_placeE,@object
	.size		_ZN40_INTERNAL_036bcc3a_4_k_cu_21351d93_252204cuda3std3__48in_placeE,(_ZN40_INTERNAL_036bcc3a_4_k_cu_21351d93_252204cuda3std6ranges3__45__cpo9iter_moveE - _ZN40_INTERNAL_036bcc3a_4_k_cu_21351d93_252204cuda3std3__48in_placeE)
_ZN40_INTERNAL_036bcc3a_4_k_cu_21351d93_252204cuda3std3__48in_placeE:
	.zero		1
	.type		_ZN40_INTERNAL_036bcc3a_4_k_cu_21351d93_252204cuda3std6ranges3__45__cpo9iter_moveE,@object
	.size		_ZN40_INTERNAL_036bcc3a_4_k_cu_21351d93_252204cuda3std6ranges3__45__cpo9iter_moveE,(_ZN40_INTERNAL_036bcc3a_4_k_cu_21351d93_252204cuda3std3__45__cpo5beginE - _ZN40_INTERNAL_036bcc3a_4_k_cu_21351d93_252204cuda3std6ranges3__45__cpo9iter_moveE)
_ZN40_INTERNAL_036bcc3a_4_k_cu_21351d93_252204cuda3std6ranges3__45__cpo9iter_moveE:
	.zero		1
	.type		_ZN40_INTERNAL_036bcc3a_4_k_cu_21351d93_252204cuda3std3__45__cpo5beginE,@object
	.size		_ZN40_INTERNAL_036bcc3a_4_k_cu_21351d93_252204cuda3std3__45__cpo5beginE,(_ZN40_INTERNAL_036bcc3a_4_k_cu_21351d93_252204cuda3std3__442_GLOBAL__N__036bcc3a_4_k_cu_21351d93_252206ignoreE - _ZN40_INTERNAL_036bcc3a_4_k_cu_21351d93_252204cuda3std3__45__cpo5beginE)
_ZN40_INTERNAL_036bcc3a_4_k_cu_21351d93_252204cuda3std3__45__cpo5beginE:
	.zero		1
	.type		_ZN40_INTERNAL_036bcc3a_4_k_cu_21351d93_252204cuda3std3__442_GLOBAL__N__036bcc3a_4_k_cu_21351d93_252206ignoreE,@object
	.size		_ZN40_INTERNAL_036bcc3a_4_k_cu_21351d93_252204cuda3std3__442_GLOBAL__N__036bcc3a_4_k_cu_21351d93_252206ignoreE,(_ZN40_INTERNAL_036bcc3a_4_k_cu_21351d93_252204cute7productE - _ZN40_INTERNAL_036bcc3a_4_k_cu_21351d93_252204cuda3std3__442_GLOBAL__N__036bcc3a_4_k_cu_21351d93_252206ignoreE)
_ZN40_INTERNAL_036bcc3a_4_k_cu_21351d93_252204cuda3std3__442_GLOBAL__N__036bcc3a_4_k_cu_21351d93_252206ignoreE:
	.zero		1
	.type		_ZN40_INTERNAL_036bcc3a_4_k_cu_21351d93_252204cute7productE,@object
	.size		_ZN40_INTERNAL_036bcc3a_4_k_cu_21351d93_252204cute7productE,(_ZN40_INTERNAL_036bcc3a_4_k_cu_21351d93_252204cuda3std3__45__cpo3endE - _ZN40_INTERNAL_036bcc3a_4_k_cu_21351d93_252204cute7productE)
_ZN40_INTERNAL_036bcc3a_4_k_cu_21351d93_252204cute7productE:
	.zero		1
	.type		_ZN40_INTERNAL_036bcc3a_4_k_cu_21351d93_252204cuda3std3__45__cpo3endE,@object
	.size		_ZN40_INTERNAL_036bcc3a_4_k_cu_21351d93_252204cuda3std3__45__cpo3endE,(_ZN40_INTERNAL_036bcc3a_4_k_cu_21351d93_252204cuda3std3__419piecewise_constructE - _ZN40_INTERNAL_036bcc3a_4_k_cu_21351d93_252204cuda3std3__45__cpo3endE)
_ZN40_INTERNAL_036bcc3a_4_k_cu_21351d93_252204cuda3std3__45__cpo3endE:
	.zero		1
	.type		_ZN40_INTERNAL_036bcc3a_4_k_cu_21351d93_252204cuda3std3__419piecewise_constructE,@object
	.size		_ZN40_INTERNAL_036bcc3a_4_k_cu_21351d93_252204cuda3std3__419piecewise_constructE,(_ZN40_INTERNAL_036bcc3a_4_k_cu_21351d93_252204cuda3std3__45__cpo4cendE - _ZN40_INTERNAL_036bcc3a_4_k_cu_21351d93_252204cuda3std3__419piecewise_constructE)
_ZN40_INTERNAL_036bcc3a_4_k_cu_21351d93_252204cuda3std3__419piecewise_constructE:
	.zero		1
	.type		_ZN40_INTERNAL_036bcc3a_4_k_cu_21351d93_252204cuda3std3__45__cpo4cendE,@object
	.size		_ZN40_INTERNAL_036bcc3a_4_k_cu_21351d93_252204cuda3std3__45__cpo4cendE,(_ZN40_INTERNAL_036bcc3a_4_k_cu_21351d93_252204cuda3std6ranges3__45__cpo4swapE - _ZN40_INTERNAL_036bcc3a_4_k_cu_21351d93_252204cuda3std3__45__cpo4cendE)
_ZN40_INTERNAL_036bcc3a_4_k_cu_21351d93_252204cuda3std3__45__cpo4cendE:
	.zero		1
	.type		_ZN40_INTERNAL_036bcc3a_4_k_cu_21351d93_252204cuda3std6ranges3__45__cpo4swapE,@object
	.size		_ZN40_INTERNAL_036bcc3a_4_k_cu_21351d93_252204cuda3std6ranges3__45__cpo4swapE,(.L_8 - _ZN40_INTERNAL_036bcc3a_4_k_cu_21351d93_252204cuda3std6ranges3__45__cpo4swapE)
_ZN40_INTERNAL_036bcc3a_4_k_cu_21351d93_252204cuda3std6ranges3__45__cpo4swapE:
	.zero		1
.L_8:


//--------------------- .nv.constant0._ZN7cutlass13device_kernelINS_4gemm6kernel13GemmUniversalIN4cute5tupleIJiiiiEEENS1_10collective13CollectiveMmaINS1_34MainloopSm90TmaGmmaWarpSpecializedILi5ENS5_IJNS4_1CILi4EEESB_NSA_ILi1EEEEEENS1_35KernelTmaWarpSpecializedCooperativeEEENS5_IJNSA_ILi256EEENSA_ILi64EEENSA_ILi32EEEEEENS_10tfloat32_tENS5_IJlSC_lEEESK_SL_NS4_8TiledMMAINS4_8MMA_AtomIJNS4_4SM904GMMA29MMA_64x64x8_F32TF32TF32_SS_TNILNSP_7ScaleInE1ELSR_1EEEEEENS4_6LayoutINS5_IJNSA_ILi2EEESC_SC_EEENS5_IJSC_NSA_ILi0EEESX_EEEEENS5_IJNS4_10UnderscoreES10_S10_EEEEENS4_23SM90_TMA_LOAD_MULTICASTENS4_14ComposedLayoutINS4_7SwizzleILi3ELi4ELi3EEENS4_18smem_ptr_flag_bitsILi32EEENSU_INS5_IJNSA_ILi8EEESI_EEENS5_IJSI_SC_EEEEEEEvNS4_8identityES13_S1D_vS1E_EENS_8epilogue10collective6detail29Sm90TmaWarpSpecializedAdapterINS1H_15DefaultEpilogueISK_SL_SL_NS1G_6thread17LinearCombinationISK_Li1EffLNS1L_9ScaleType4KindE0ELNS_15FloatRoundStyleE2ESK_EENS1_15EpilogueDefaultEEEEEvvEEEEvNT_6ParamsE --------------------------
	.section	.nv.constant0._ZN7cutlass13device_kernelINS_4gemm6kernel13GemmUniversalIN4cute5tupleIJiiiiEEENS1_10collective13CollectiveMmaINS1_34MainloopSm90TmaGmmaWarpSpecializedILi5ENS5_IJNS4_1CILi4EEESB_NSA_ILi1EEEEEENS1_35KernelTmaWarpSpecializedCooperativeEEENS5_IJNSA_ILi256EEENSA_ILi64EEENSA_ILi32EEEEEENS_10tfloat32_tENS5_IJlSC_lEEESK_SL_NS4_8TiledMMAINS4_8MMA_AtomIJNS4_4SM904GMMA29MMA_64x64x8_F32TF32TF32_SS_TNILNSP_7ScaleInE1ELSR_1EEEEEENS4_6LayoutINS5_IJNSA_ILi2EEESC_SC_EEENS5_IJSC_NSA_ILi0EEESX_EEEEENS5_IJNS4_10UnderscoreES10_S10_EEEEENS4_23SM90_TMA_LOAD_MULTICASTENS4_14ComposedLayoutINS4_7SwizzleILi3ELi4ELi3EEENS4_18smem_ptr_flag_bitsILi32EEENSU_INS5_IJNSA_ILi8EEESI_EEENS5_IJSI_SC_EEEEEEEvNS4_8identityES13_S1D_vS1E_EENS_8epilogue10collective6detail29Sm90TmaWarpSpecializedAdapterINS1H_15DefaultEpilogueISK_SL_SL_NS1G_6thread17LinearCombinationISK_Li1EffLNS1L_9ScaleType4KindE0ELNS_15FloatRoundStyleE2ESK_EENS1_15EpilogueDefaultEEEEEvvEEEEvNT_6ParamsE,"a",@progbits
	.sectionflags	@""
	.align	4
.nv.constant0._ZN7cutlass13device_kernelINS_4gemm6kernel13GemmUniversalIN4cute5tupleIJiiiiEEENS1_10collective13CollectiveMmaINS1_34MainloopSm90TmaGmmaWarpSpecializedILi5ENS5_IJNS4_1CILi4EEESB_NSA_ILi1EEEEEENS1_35KernelTmaWarpSpecializedCooperativeEEENS5_IJNSA_ILi256EEENSA_ILi64EEENSA_ILi32EEEEEENS_10tfloat32_tENS5_IJlSC_lEEESK_SL_NS4_8TiledMMAINS4_8MMA_AtomIJNS4_4SM904GMMA29MMA_64x64x8_F32TF32TF32_SS_TNILNSP_7ScaleInE1ELSR_1EEEEEENS4_6LayoutINS5_IJNSA_ILi2EEESC_SC_EEENS5_IJSC_NSA_ILi0EEESX_EEEEENS5_IJNS4_10UnderscoreES10_S10_EEEEENS4_23SM90_TMA_LOAD_MULTICASTENS4_14ComposedLayoutINS4_7SwizzleILi3ELi4ELi3EEENS4_18smem_ptr_flag_bitsILi32EEENSU_INS5_IJNSA_ILi8EEESI_EEENS5_IJSI_SC_EEEEEEEvNS4_8identityES13_S1D_vS1E_EENS_8epilogue10collective6detail29Sm90TmaWarpSpecializedAdapterINS1H_15DefaultEpilogueISK_SL_SL_NS1G_6thread17LinearCombinationISK_Li1EffLNS1L_9ScaleType4KindE0ELNS_15FloatRoundStyleE2ESK_EENS1_15EpilogueDefaultEEEEEvvEEEEvNT_6ParamsE:
	.zero		1664


//--------------------- SYMBOLS --------------------------

	.type		.nv.reservedSmem.offset0,@object
	.size		.nv.reservedSmem.offset0,0x4
	.type		__assertfail,@function
